	.target	sm_100

	.elftype	@"ET_EXEC"


//--------------------- .note.nv.tkinfo           --------------------------
	.section	.note.nv.tkinfo,"",@"SHT_NOTE"
	.sectionflags	@"SHF_NOTE_NV_TKINFO"
	.tkinfo
        /*0018*/ 	.word	0x00000081
        /*0030*/ 	.string	""
        /*0030*/ 	.string	"ptxas"
        /*0030*/ 	.string	"Cuda compilation tools, release 12.9, V12.9.86"
        /*0030*/ 	.string	"Build cuda_12.9.r12.9/compiler.36037853_0"
        /*0030*/ 	.string	"-regUsageLevel 10 -arch sm_100f -m 64 "



//--------------------- .note.nv.cuver            --------------------------
	.section	.note.nv.cuver,"",@"SHT_NOTE"
	.sectionflags	@"SHF_NOTE_NV_CUVER"
        /*0018*/ 	.short	0x0001
        /*001a*/ 	.short	0x0064
        /*001c*/ 	.short	0x0001
        /*001e*/ 	.short	0x0000
        /*0020*/ 	.short	0x0001
        /*0022*/ 	.short	0x0000


//--------------------- .nv.info                  --------------------------
	.section	.nv.info,"",@"SHT_CUDA_INFO"
	.align	4


	//----- nvinfo : EIATTR_REGCOUNT
	.align		4
        /*0000*/ 	.byte	0x04, 0x2f
        /*0002*/ 	.short	(.L_15 - .L_14)
	.align		4
.L_14:
        /*0004*/ 	.word	index@(_ZN9deep_gemm24sm100_fp8_gemm_1d1d_implILN4cute4UMMA5MajorE0ELS3_0ELj0ELj4096ELj7168ELj128ELj224ELj128ELj64ELj128ELj128ELj64ELj4ELj128ELj128ELj1ELb0ELj142ELNS_8GemmTypeE1ELb0EN7cutlass10bfloat16_tENS_16EpilogueIdentityEEEvPijjj14CUtensorMap_stS9_S9_S9_S9_)
        /*0008*/ 	.word	0x00000038


	//----- nvinfo : EIATTR_FRAME_SIZE
	.align		4
.L_15:
        /*000c*/ 	.byte	0x04, 0x11
        /*000e*/ 	.short	(.L_17 - .L_16)
	.align		4
.L_16:
        /*0010*/ 	.word	index@($__internal_3_$__cuda_sm20_div_u16)
        /*0014*/ 	.word	0x00000000


	//----- nvinfo : EIATTR_FRAME_SIZE
	.align		4
.L_17:
        /*0018*/ 	.byte	0x04, 0x11
        /*001a*/ 	.short	(.L_19 - .L_18)
	.align		4
.L_18:
        /*001c*/ 	.word	index@($__internal_2_$__cuda_sm10x_tcgen05_guardrail_trap_unallocated_columns_being_dealloced)
        /*0020*/ 	.word	0x00000000


	//----- nvinfo : EIATTR_FRAME_SIZE
	.align		4
.L_19:
        /*0024*/ 	.byte	0x04, 0x11
        /*0026*/ 	.short	(.L_21 - .L_20)
	.align		4
.L_20:
        /*0028*/ 	.word	index@($__internal_1_$__cuda_sm10x_tcgen05_guardrail_trap_phase_invalid_during_alloc)
        /*002c*/ 	.word	0x00000000


	//----- nvinfo : EIATTR_FRAME_SIZE
	.align		4
.L_21:
        /*0030*/ 	.byte	0x04, 0x11
        /*0032*/ 	.short	(.L_23 - .L_22)
	.align		4
.L_22:
        /*0034*/ 	.word	index@($__internal_0_$__cuda_sm10x_tcgen05_guardrail_trap_col_being_dealloced_not_returned_by_alloc)
        /*0038*/ 	.word	0x00000000


	//----- nvinfo : EIATTR_FRAME_SIZE
	.align		4
.L_23:
        /*003c*/ 	.byte	0x04, 0x11
        /*003e*/ 	.short	(.L_25 - .L_24)
	.align		4
.L_24:
        /*0040*/ 	.word	index@(_ZN9deep_gemm24sm100_fp8_gemm_1d1d_implILN4cute4UMMA5MajorE0ELS3_0ELj0ELj4096ELj7168ELj128ELj224ELj128ELj64ELj128ELj128ELj64ELj4ELj128ELj128ELj1ELb0ELj142ELNS_8GemmTypeE1ELb0EN7cutlass10bfloat16_tENS_16EpilogueIdentityEEEvPijjj14CUtensorMap_stS9_S9_S9_S9_)
        /*0044*/ 	.word	0x00000000


	//----- nvinfo : EIATTR_MIN_STACK_SIZE
	.align		4
.L_25:
        /*0048*/ 	.byte	0x04, 0x12
        /*004a*/ 	.short	(.L_27 - .L_26)
	.align		4
.L_26:
        /*004c*/ 	.word	index@(_ZN9deep_gemm24sm100_fp8_gemm_1d1d_implILN4cute4UMMA5MajorE0ELS3_0ELj0ELj4096ELj7168ELj128ELj224ELj128ELj64ELj128ELj128ELj64ELj4ELj128ELj128ELj1ELb0ELj142ELNS_8GemmTypeE1ELb0EN7cutlass10bfloat16_tENS_16EpilogueIdentityEEEvPijjj14CUtensorMap_stS9_S9_S9_S9_)
        /*0050*/ 	.word	0x00000000
.L_27:


//--------------------- .nv.info._ZN9deep_gemm24sm100_fp8_gemm_1d1d_implILN4cute4UMMA5MajorE0ELS3_0ELj0ELj4096ELj7168ELj128ELj224ELj128ELj64ELj128ELj128ELj64ELj4ELj128ELj128ELj1ELb0ELj142ELNS_8GemmTypeE1ELb0EN7cutlass10bfloat16_tENS_16EpilogueIdentityEEEvPijjj14CUtensorMap_stS9_S9_S9_S9_ --------------------------
	.section	.nv.info._ZN9deep_gemm24sm100_fp8_gemm_1d1d_implILN4cute4UMMA5MajorE0ELS3_0ELj0ELj4096ELj7168ELj128ELj224ELj128ELj64ELj128ELj128ELj64ELj4ELj128ELj128ELj1ELb0ELj142ELNS_8GemmTypeE1ELb0EN7cutlass10bfloat16_tENS_16EpilogueIdentityEEEvPijjj14CUtensorMap_stS9_S9_S9_S9_,"",@"SHT_CUDA_INFO"
	.sectionflags	@""
	.align	4


	//----- nvinfo : EIATTR_CUDA_API_VERSION
	.align		4
        /*0000*/ 	.byte	0x04, 0x37
        /*0002*/ 	.short	(.L_29 - .L_28)
.L_28:
        /*0004*/ 	.word	0x00000081


	//----- nvinfo : EIATTR_KPARAM_INFO
	.align		4
.L_29:
        /*0008*/ 	.byte	0x04, 0x17
        /*000a*/ 	.short	(.L_31 - .L_30)
.L_30:
        /*000c*/ 	.word	0x00000000
        /*0010*/ 	.short	0x0008
        /*0012*/ 	.short	0x0240
        /*0014*/ 	.byte	0x00, 0xf0, 0x01, 0x02


	//----- nvinfo : EIATTR_KPARAM_INFO
	.align		4
.L_31:
        /*0018*/ 	.byte	0x04, 0x17
        /*001a*/ 	.short	(.L_33 - .L_32)
.L_32:
        /*001c*/ 	.word	0x00000000
        /*0020*/ 	.short	0x0007
        /*0022*/ 	.short	0x01c0
        /*0024*/ 	.byte	0x00, 0xf0, 0x01, 0x02


	//----- nvinfo : EIATTR_KPARAM_INFO
	.align		4
.L_33:
        /*0028*/ 	.byte	0x04, 0x17
        /*002a*/ 	.short	(.L_35 - .L_34)
.L_34:
        /*002c*/ 	.word	0x00000000
        /*0030*/ 	.short	0x0006
        /*0032*/ 	.short	0x0140
        /*0034*/ 	.byte	0x00, 0xf0, 0x01, 0x02


	//----- nvinfo : EIATTR_KPARAM_INFO
	.align		4
.L_35:
        /*0038*/ 	.byte	0x04, 0x17
        /*003a*/ 	.short	(.L_37 - .L_36)
.L_36:
        /*003c*/ 	.word	0x00000000
        /*0040*/ 	.short	0x0005
        /*0042*/ 	.short	0x00c0
        /*0044*/ 	.byte	0x00, 0xf0, 0x01, 0x02


	//----- nvinfo : EIATTR_KPARAM_INFO
	.align		4
.L_37:
        /*0048*/ 	.byte	0x04, 0x17
        /*004a*/ 	.short	(.L_39 - .L_38)
.L_38:
        /*004c*/ 	.word	0x00000000
        /*0050*/ 	.short	0x0004
        /*0052*/ 	.short	0x0040
        /*0054*/ 	.byte	0x00, 0xf0, 0x01, 0x02


	//----- nvinfo : EIATTR_KPARAM_INFO
	.align		4
.L_39:
        /*0058*/ 	.byte	0x04, 0x17
        /*005a*/ 	.short	(.L_41 - .L_40)
.L_40:
        /*005c*/ 	.word	0x00000000
        /*0060*/ 	.short	0x0003
        /*0062*/ 	.short	0x0010
        /*0064*/ 	.byte	0x00, 0xf0, 0x11, 0x00


	//----- nvinfo : EIATTR_KPARAM_INFO
	.align		4
.L_41:
        /*0068*/ 	.byte	0x04, 0x17
        /*006a*/ 	.short	(.L_43 - .L_42)
.L_42:
        /*006c*/ 	.word	0x00000000
        /*0070*/ 	.short	0x0002
        /*0072*/ 	.short	0x000c
        /*0074*/ 	.byte	0x00, 0xf0, 0x11, 0x00


	//----- nvinfo : EIATTR_KPARAM_INFO
	.align		4
.L_43:
        /*0078*/ 	.byte	0x04, 0x17
        /*007a*/ 	.short	(.L_45 - .L_44)
.L_44:
        /*007c*/ 	.word	0x00000000
        /*0080*/ 	.short	0x0001
        /*0082*/ 	.short	0x0008
        /*0084*/ 	.byte	0x00, 0xf0, 0x11, 0x00


	//----- nvinfo : EIATTR_KPARAM_INFO
	.align		4
.L_45:
        /*0088*/ 	.byte	0x04, 0x17
        /*008a*/ 	.short	(.L_47 - .L_46)
.L_46:
        /*008c*/ 	.word	0x00000000
        /*0090*/ 	.short	0x0000
        /*0092*/ 	.short	0x0000
        /*0094*/ 	.byte	0x00, 0xf5, 0x21, 0x00


	//----- nvinfo : EIATTR_AT_ENTRY_FRAGMENTS
	.align		4
.L_47:
        /*0098*/ 	.byte	0x04, 0x4f
        /*009a*/ 	.short	(.L_49 - .L_48)


	//   ....[0]....
.L_48:
        /*009c*/ 	.word	0x00000004


	//----- nvinfo : EIATTR_RESERVED_SMEM_USED
	.align		4
.L_49:
        /*00a0*/ 	.byte	0x01, 0x41
	.zero		2


	//----- nvinfo : EIATTR_SPARSE_MMA_MASK
	.align		4
        /*00a4*/ 	.byte	0x03, 0x50
        /*00a6*/ 	.short	0x0000


	//----- nvinfo : EIATTR_TCGEN05_1CTA_USED
	.align		4
        /*00a8*/ 	.byte	0x01, 0x51
	.zero		2


	//----- nvinfo : EIATTR_MAXREG_COUNT
	.align		4
        /*00ac*/ 	.byte	0x03, 0x1b
        /*00ae*/ 	.short	0x00ff


	//----- nvinfo : EIATTR_NUM_BARRIERS
	.align		4
        /*00b0*/ 	.byte	0x02, 0x4c
        /*00b2*/ 	.byte	0x09
	.zero		1


	//----- nvinfo : EIATTR_INT_WARP_WIDE_INSTR_OFFSETS
	.align		4
        /*00b4*/ 	.byte	0x04, 0x31
        /*00b6*/ 	.short	(.L_51 - .L_50)


	//   ....[0]....
.L_50:
        /*00b8*/ 	.word	0x00004010


	//   ....[1]....
        /*00bc*/ 	.word	0x00004030


	//----- nvinfo : EIATTR_COOP_GROUP_MASK_REGIDS
	.align		4
.L_51:
        /*00c0*/ 	.byte	0x04, 0x29
        /*00c2*/ 	.short	(.L_53 - .L_52)


	//   ....[0]....
.L_52:
        /*00c4*/ 	.word	0xffffffff


	//   ....[1]....
        /*00c8*/ 	.word	0xffffffff


	//   ....[2]....
        /*00cc*/ 	.word	0xffffffff


	//   ....[3]....
        /*00d0*/ 	.word	0xffffffff


	//   ....[4]....
        /*00d4*/ 	.word	0xffffffff


	//   ....[5]....
        /*00d8*/ 	.word	0xffffffff


	//   ....[6]....
        /*00dc*/ 	.word	0xffffffff


	//   ....[7]....
        /*00e0*/ 	.word	0xffffffff


	//   ....[8]....
        /*00e4*/ 	.word	0xffffffff


	//   ....[9]....
        /*00e8*/ 	.word	0xffffffff


	//   ....[10]....
        /*00ec*/ 	.word	0xffffffff


	//   ....[11]....
        /*00f0*/ 	.word	0xffffffff


	//   ....[12]....
        /*00f4*/ 	.word	0xffffffff


	//   ....[13]....
        /*00f8*/ 	.word	0xffffffff


	//----- nvinfo : EIATTR_COOP_GROUP_INSTR_OFFSETS
	.align		4
.L_53:
        /*00fc*/ 	.byte	0x04, 0x28
        /*00fe*/ 	.short	(.L_55 - .L_54)


	//   ....[0]....
.L_54:
        /*0100*/ 	.word	0x00000030


	//   ....[1]....
        /*0104*/ 	.word	0x00000470


	//   ....[2]....
        /*0108*/ 	.word	0x00000730


	//   ....[3]....
        /*010c*/ 	.word	0x00000b70


	//   ....[4]....
        /*0110*/ 	.word	0x00000c20


	//   ....[5]....
        /*0114*/ 	.word	0x00000cd0


	//   ....[6]....
        /*0118*/ 	.word	0x000012c0


	//   ....[7]....
        /*011c*/ 	.word	0x000012e0


	//   ....[8]....
        /*0120*/ 	.word	0x00001300


	//   ....[9]....
        /*0124*/ 	.word	0x00001550


	//   ....[10]....
        /*0128*/ 	.word	0x00001580


	//   ....[11]....
        /*012c*/ 	.word	0x000015c0


	//   ....[12]....
        /*0130*/ 	.word	0x00003f30


	//   ....[13]....
        /*0134*/ 	.word	0x000040f0


	//----- nvinfo : EIATTR_VRC_CTA_INIT_COUNT
	.align		4
.L_55:
        /*0138*/ 	.byte	0x02, 0x4a
        /*013a*/ 	.byte	0x80
	.zero		1


	//----- nvinfo : EIATTR_MBARRIER_INSTR_OFFSETS
	.align		4
        /*013c*/ 	.byte	0x04, 0x39
        /*013e*/ 	.short	(.L_57 - .L_56)


	//   ....[0]....
.L_56:
        /*0140*/ 	.word	0x00000330
        /*0144*/ 	.word	0x000000ff
        /*0148*/ 	.word	0x00031800
        /*014c*/ 	.short	0x0100
        /*014e*/ 	.byte	0x05
	.zero		1


	//   ....[1]....
        /*0150*/ 	.word	0x00000340
        /*0154*/ 	.word	0x000000ff
        /*0158*/ 	.word	0x00031820
        /*015c*/ 	.short	0x0100
        /*015e*/ 	.byte	0x05
	.zero		1


	//   ....[2]....
        /*0160*/ 	.word	0x00000350
        /*0164*/ 	.word	0x000000ff
        /*0168*/ 	.word	0x00031840
        /*016c*/ 	.short	0x0100
        /*016e*/ 	.byte	0x05
	.zero		1


	//   ....[3]....
        /*0170*/ 	.word	0x00000360
        /*0174*/ 	.word	0x000000ff
        /*0178*/ 	.word	0x00031808
        /*017c*/ 	.short	0x0100
        /*017e*/ 	.byte	0x05
	.zero		1


	//   ....[4]....
        /*0180*/ 	.word	0x00000370
        /*0184*/ 	.word	0x000000ff
        /*0188*/ 	.word	0x00031828
        /*018c*/ 	.short	0x0100
        /*018e*/ 	.byte	0x05
	.zero		1


	//   ....[5]....
        /*0190*/ 	.word	0x00000380
        /*0194*/ 	.word	0x000000ff
        /*0198*/ 	.word	0x00031848
        /*019c*/ 	.short	0x0100
        /*019e*/ 	.byte	0x05
	.zero		1


	//   ....[6]....
        /*01a0*/ 	.word	0x00000390
        /*01a4*/ 	.word	0x000000ff
        /*01a8*/ 	.word	0x00031810
        /*01ac*/ 	.short	0x0100
        /*01ae*/ 	.byte	0x05
	.zero		1


	//   ....[7]....
        /*01b0*/ 	.word	0x000003a0
        /*01b4*/ 	.word	0x000000ff
        /*01b8*/ 	.word	0x00031830
        /*01bc*/ 	.short	0x0100
        /*01be*/ 	.byte	0x05
	.zero		1


	//   ....[8]....
        /*01c0*/ 	.word	0x000003b0
        /*01c4*/ 	.word	0x000000ff
        /*01c8*/ 	.word	0x00031850
        /*01cc*/ 	.short	0x0100
        /*01ce*/ 	.byte	0x05
	.zero		1


	//   ....[9]....
        /*01d0*/ 	.word	0x000003c0
        /*01d4*/ 	.word	0x000000ff
        /*01d8*/ 	.word	0x00031818
        /*01dc*/ 	.short	0x0100
        /*01de*/ 	.byte	0x05
	.zero		1


	//   ....[10]....
        /*01e0*/ 	.word	0x000003d0
        /*01e4*/ 	.word	0x000000ff
        /*01e8*/ 	.word	0x00031838
        /*01ec*/ 	.short	0x0100
        /*01ee*/ 	.byte	0x05
	.zero		1


	//   ....[11]....
        /*01f0*/ 	.word	0x000003e0
        /*01f4*/ 	.word	0x000000ff
        /*01f8*/ 	.word	0x00031858
        /*01fc*/ 	.short	0x0100
        /*01fe*/ 	.byte	0x05
	.zero		1


	//   ....[12]....
        /*0200*/ 	.word	0x000003f0
        /*0204*/ 	.word	0x000000ff
        /*0208*/ 	.word	0x00031860
        /*020c*/ 	.short	0x0100
        /*020e*/ 	.byte	0x05
	.zero		1


	//   ....[13]....
        /*0210*/ 	.word	0x00000400
        /*0214*/ 	.word	0x000000ff
        /*0218*/ 	.word	0x00031870
        /*021c*/ 	.short	0x0100
        /*021e*/ 	.byte	0x05
	.zero		1


	//   ....[14]....
        /*0220*/ 	.word	0x00000410
        /*0224*/ 	.word	0x000000ff
        /*0228*/ 	.word	0x00031868
        /*022c*/ 	.short	0x0100
        /*022e*/ 	.byte	0x05
	.zero		1


	//   ....[15]....
        /*0230*/ 	.word	0x00000420
        /*0234*/ 	.word	0x000000ff
        /*0238*/ 	.word	0x00031878
        /*023c*/ 	.short	0x0100
        /*023e*/ 	.byte	0x05
	.zero		1


	//   ....[16]....
        /*0240*/ 	.word	0x00000a20
        /*0244*/ 	.word	0x00000002
        /*0248*/ 	.word	0x00031800
        /*024c*/ 	.short	0x010a
        /*024e*/ 	.byte	0xff
	.zero		1


	//   ....[17]....
        /*0250*/ 	.word	0x00000db0
        /*0254*/ 	.word	0x00000002
        /*0258*/ 	.word	0x00000000
        /*025c*/ 	.short	0x0101
        /*025e*/ 	.byte	0xff
	.zero		1


	//   ....[18]....
        /*0260*/ 	.word	0x000010d0
        /*0264*/ 	.word	0x00000000
        /*0268*/ 	.word	0x00031870
        /*026c*/ 	.short	0x010a
        /*026e*/ 	.byte	0x08
	.zero		1


	//   ....[19]....
        /*0270*/ 	.word	0x00001150
        /*0274*/ 	.word	0x000000ff
        /*0278*/ 	.word	0x00031840
        /*027c*/ 	.short	0x010a
        /*027e*/ 	.byte	0x0a
	.zero		1


	//   ....[20]....
        /*0280*/ 	.word	0x00001520
        /*0284*/ 	.word	0x000000ff
        /*0288*/ 	.word	0x00031840
        /*028c*/ 	.short	0x010a
        /*028e*/ 	.byte	0x0d
	.zero		1


	//   ....[21]....
        /*0290*/ 	.word	0x00001b20
        /*0294*/ 	.word	0x00000008
        /*0298*/ 	.word	0x00031820
        /*029c*/ 	.short	0x010a
        /*029e*/ 	.byte	0xff
	.zero		1


	//   ....[22]....
        /*02a0*/ 	.word	0x00001e60
        /*02a4*/ 	.word	0x00000008
        /*02a8*/ 	.word	0x00031828
        /*02ac*/ 	.short	0x010a
        /*02ae*/ 	.byte	0xff
	.zero		1


	//   ....[23]....
        /*02b0*/ 	.word	0x00001fc0
        /*02b4*/ 	.word	0x00000008
        /*02b8*/ 	.word	0x00031830
        /*02bc*/ 	.short	0x010a
        /*02be*/ 	.byte	0xff
	.zero		1


	//   ....[24]....
        /*02c0*/ 	.word	0x00002110
        /*02c4*/ 	.word	0x00000008
        /*02c8*/ 	.word	0x00031838
        /*02cc*/ 	.short	0x010a
        /*02ce*/ 	.byte	0xff
	.zero		1


	//   ....[25]....
        /*02d0*/ 	.word	0x000025f0
        /*02d4*/ 	.word	0x00000002
        /*02d8*/ 	.word	0x00031860
        /*02dc*/ 	.short	0x010a
        /*02de*/ 	.byte	0xff
	.zero		1


	//   ....[26]....
        /*02e0*/ 	.word	0x00003db0
        /*02e4*/ 	.word	0x00000002
        /*02e8*/ 	.word	0x00000000
        /*02ec*/ 	.short	0x0101
        /*02ee*/ 	.byte	0xff
	.zero		1


	//   ....[27]....
        /*02f0*/ 	.word	0x00004120
        /*02f4*/ 	.word	0x00000002
        /*02f8*/ 	.word	0x00031800
        /*02fc*/ 	.short	0x010a
        /*02fe*/ 	.byte	0xff
	.zero		1


	//   ....[28]....
        /*0300*/ 	.word	0x000041a0
        /*0304*/ 	.word	0x00000000
        /*0308*/ 	.word	0x00031870
        /*030c*/ 	.short	0x010a
        /*030e*/ 	.byte	0xff
	.zero		1


	//   ....[29]....
        /*0310*/ 	.word	0x00004210
        /*0314*/ 	.word	0x00000002
        /*0318*/ 	.word	0x00031840
        /*031c*/ 	.short	0x010a
        /*031e*/ 	.byte	0xff
	.zero		1


	//   ....[30]....
        /*0320*/ 	.word	0x00004280
        /*0324*/ 	.word	0x00000002
        /*0328*/ 	.word	0x00031840
        /*032c*/ 	.short	0x010a
        /*032e*/ 	.byte	0xff
	.zero		1


	//   ....[31]....
        /*0330*/ 	.word	0x000042f0
        /*0334*/ 	.word	0x00000008
        /*0338*/ 	.word	0x00031820
        /*033c*/ 	.short	0x010a
        /*033e*/ 	.byte	0xff
	.zero		1


	//   ....[32]....
        /*0340*/ 	.word	0x00004360
        /*0344*/ 	.word	0x00000008
        /*0348*/ 	.word	0x00031828
        /*034c*/ 	.short	0x010a
        /*034e*/ 	.byte	0xff
	.zero		1


	//   ....[33]....
        /*0350*/ 	.word	0x000043d0
        /*0354*/ 	.word	0x00000008
        /*0358*/ 	.word	0x00031830
        /*035c*/ 	.short	0x010a
        /*035e*/ 	.byte	0xff
	.zero		1


	//   ....[34]....
        /*0360*/ 	.word	0x00004440
        /*0364*/ 	.word	0x00000008
        /*0368*/ 	.word	0x00031838
        /*036c*/ 	.short	0x010a
        /*036e*/ 	.byte	0xff
	.zero		1


	//   ....[35]....
        /*0370*/ 	.word	0x000044a0
        /*0374*/ 	.word	0x00000002
        /*0378*/ 	.word	0x00031860
        /*037c*/ 	.short	0x010a
        /*037e*/ 	.byte	0xff
	.zero		1


	//----- nvinfo : EIATTR_NUM_MBARRIERS
	.align		4
.L_57:
        /*0380*/ 	.byte	0x03, 0x38
        /*0382*/ 	.short	0x0010


	//----- nvinfo : EIATTR_EXIT_INSTR_OFFSETS
	.align		4
        /*0384*/ 	.byte	0x04, 0x1c
        /*0386*/ 	.short	(.L_59 - .L_58)


	//   ....[0]....
.L_58:
        /*0388*/ 	.word	0x00000830


	//   ....[1]....
        /*038c*/ 	.word	0x00000e10


	//   ....[2]....
        /*0390*/ 	.word	0x00000ef0


	//   ....[3]....
        /*0394*/ 	.word	0x00001840


	//   ....[4]....
        /*0398*/ 	.word	0x000018b0


	//   ....[5]....
        /*039c*/ 	.word	0x000022a0


	//   ....[6]....
        /*03a0*/ 	.word	0x00002300


	//   ....[7]....
        /*03a4*/ 	.word	0x00003f10


	//   ....[8]....
        /*03a8*/ 	.word	0x00004100


	//----- nvinfo : EIATTR_MAX_THREADS
	.align		4
.L_59:
        /*03ac*/ 	.byte	0x04, 0x05
        /*03ae*/ 	.short	(.L_61 - .L_60)
.L_60:
        /*03b0*/ 	.word	0x00000100
        /*03b4*/ 	.word	0x00000001
        /*03b8*/ 	.word	0x00000001


	//----- nvinfo : EIATTR_CRS_STACK_SIZE
	.align		4
.L_61:
        /*03bc*/ 	.byte	0x04, 0x1e
        /*03be*/ 	.short	(.L_63 - .L_62)
.L_62:
        /*03c0*/ 	.word	0x00000000


	//----- nvinfo : EIATTR_CBANK_PARAM_SIZE
	.align		4
.L_63:
        /*03c4*/ 	.byte	0x03, 0x19
        /*03c6*/ 	.short	0x02c0


	//----- nvinfo : EIATTR_PARAM_CBANK
	.align		4
        /*03c8*/ 	.byte	0x04, 0x0a
        /*03ca*/ 	.short	(.L_65 - .L_64)
	.align		4
.L_64:
        /*03cc*/ 	.word	index@(.nv.constant0._ZN9deep_gemm24sm100_fp8_gemm_1d1d_implILN4cute4UMMA5MajorE0ELS3_0ELj0ELj4096ELj7168ELj128ELj224ELj128ELj64ELj128ELj128ELj64ELj4ELj128ELj128ELj1ELb0ELj142ELNS_8GemmTypeE1ELb0EN7cutlass10bfloat16_tENS_16EpilogueIdentityEEEvPijjj14CUtensorMap_stS9_S9_S9_S9_)
        /*03d0*/ 	.short	0x0380
        /*03d2*/ 	.short	0x02c0


	//----- nvinfo : EIATTR_SW_WAR
	.align		4
.L_65:
        /*03d4*/ 	.byte	0x04, 0x36
        /*03d6*/ 	.short	(.L_67 - .L_66)
.L_66:
        /*03d8*/ 	.word	0x00000008
.L_67:


//--------------------- .nv.compat                --------------------------
	.section	.nv.compat,"",@"SHT_CUDA_COMPAT_INFO"
	.align	4
        /*0000*/ 	.byte	0x02, 0x02, 0x02, 0x00, 0x02, 0x05, 0x05, 0x00, 0x02, 0x03, 0x01, 0x00, 0x02, 0x06, 0x01, 0x00


//--------------------- .nv.callgraph             --------------------------
	.section	.nv.callgraph,"",@"SHT_CUDA_CALLGRAPH"
	.align	4
	.sectionentsize	8
	.align		4
        /*0000*/ 	.word	0x00000000
	.align		4
        /*0004*/ 	.word	0xffffffff
	.align		4
        /*0008*/ 	.word	0x00000000
	.align		4
        /*000c*/ 	.word	0xfffffffe
	.align		4
        /*0010*/ 	.word	0x00000000
	.align		4
        /*0014*/ 	.word	0xfffffffd
	.align		4
        /*0018*/ 	.word	0x00000000
	.align		4
        /*001c*/ 	.word	0xfffffffc


//--------------------- .nv.constant4             --------------------------
	.section	.nv.constant4,"a",@progbits
	.align	8
	.align		8
.nv.constant4:
        /*0000*/ 	.dword	_ZN47_INTERNAL_75f37bd1_9_kernel_cu_f66d489c_28927264cuda3std3__45__cpo5beginE
	.align		8
        /*0008*/ 	.dword	_ZN47_INTERNAL_75f37bd1_9_kernel_cu_f66d489c_28927264cuda3std3__45__cpo3endE
	.align		8
        /*0010*/ 	.dword	_ZN47_INTERNAL_75f37bd1_9_kernel_cu_f66d489c_28927264cuda3std3__45__cpo6cbeginE
	.align		8
        /*0018*/ 	.dword	_ZN47_INTERNAL_75f37bd1_9_kernel_cu_f66d489c_28927264cuda3std3__45__cpo4cendE
	.align		8
        /*0020*/ 	.dword	_ZN47_INTERNAL_75f37bd1_9_kernel_cu_f66d489c_28927264cuda3std3__449_GLOBAL__N__75f37bd1_9_kernel_cu_f66d489c_28927266ignoreE
	.align		8
        /*0028*/ 	.dword	_ZN47_INTERNAL_75f37bd1_9_kernel_cu_f66d489c_28927264cuda3std3__419piecewise_constructE
	.align		8
        /*0030*/ 	.dword	_ZN47_INTERNAL_75f37bd1_9_kernel_cu_f66d489c_28927264cuda3std3__48in_placeE
	.align		8
        /*0038*/ 	.dword	_ZN47_INTERNAL_75f37bd1_9_kernel_cu_f66d489c_28927264cuda3std6ranges3__45__cpo4swapE
	.align		8
        /*0040*/ 	.dword	_ZN47_INTERNAL_75f37bd1_9_kernel_cu_f66d489c_28927264cuda3std6ranges3__45__cpo9iter_moveE
	.align		8
        /*0048*/ 	.dword	_ZN47_INTERNAL_75f37bd1_9_kernel_cu_f66d489c_28927264cute7productE
	.align		8
        /*0050*/ 	.dword	_ZN47_INTERNAL_75f37bd1_9_kernel_cu_f66d489c_28927264cute1_E


//--------------------- .text._ZN9deep_gemm24sm100_fp8_gemm_1d1d_implILN4cute4UMMA5MajorE0ELS3_0ELj0ELj4096ELj7168ELj128ELj224ELj128ELj64ELj128ELj128ELj64ELj4ELj128ELj128ELj1ELb0ELj142ELNS_8GemmTypeE1ELb0EN7cutlass10bfloat16_tENS_16EpilogueIdentityEEEvPijjj14CUtensorMap_stS9_S9_S9_S9_ --------------------------
	.section	.text._ZN9deep_gemm24sm100_fp8_gemm_1d1d_implILN4cute4UMMA5MajorE0ELS3_0ELj0ELj4096ELj7168ELj128ELj224ELj128ELj64ELj128ELj128ELj64ELj4ELj128ELj128ELj1ELb0ELj142ELNS_8GemmTypeE1ELb0EN7cutlass10bfloat16_tENS_16EpilogueIdentityEEEvPijjj14CUtensorMap_stS9_S9_S9_S9_,"ax",@progbits
	.align	128
        .global         _ZN9deep_gemm24sm100_fp8_gemm_1d1d_implILN4cute4UMMA5MajorE0ELS3_0ELj0ELj4096ELj7168ELj128ELj224ELj128ELj64ELj128ELj128ELj64ELj4ELj128ELj128ELj1ELb0ELj142ELNS_8GemmTypeE1ELb0EN7cutlass10bfloat16_tENS_16EpilogueIdentityEEEvPijjj14CUtensorMap_stS9_S9_S9_S9_
        .type           _ZN9deep_gemm24sm100_fp8_gemm_1d1d_implILN4cute4UMMA5MajorE0ELS3_0ELj0ELj4096ELj7168ELj128ELj224ELj128ELj64ELj128ELj128ELj64ELj4ELj128ELj128ELj1ELb0ELj142ELNS_8GemmTypeE1ELb0EN7cutlass10bfloat16_tENS_16EpilogueIdentityEEEvPijjj14CUtensorMap_stS9_S9_S9_S9_,@function
        .size           _ZN9deep_gemm24sm100_fp8_gemm_1d1d_implILN4cute4UMMA5MajorE0ELS3_0ELj0ELj4096ELj7168ELj128ELj224ELj128ELj64ELj128ELj128ELj64ELj4ELj128ELj128ELj1ELb0ELj142ELNS_8GemmTypeE1ELb0EN7cutlass10bfloat16_tENS_16EpilogueIdentityEEEvPijjj14CUtensorMap_stS9_S9_S9_S9_,(.L_x_81 - _ZN9deep_gemm24sm100_fp8_gemm_1d1d_implILN4cute4UMMA5MajorE0ELS3_0ELj0ELj4096ELj7168ELj128ELj224ELj128ELj64ELj128ELj128ELj64ELj4ELj128ELj128ELj1ELb0ELj142ELNS_8GemmTypeE1ELb0EN7cutlass10bfloat16_tENS_16EpilogueIdentityEEEvPijjj14CUtensorMap_stS9_S9_S9_S9_)
        .other          _ZN9deep_gemm24sm100_fp8_gemm_1d1d_implILN4cute4UMMA5MajorE0ELS3_0ELj0ELj4096ELj7168ELj128ELj224ELj128ELj64ELj128ELj128ELj64ELj4ELj128ELj128ELj1ELb0ELj142ELNS_8GemmTypeE1ELb0EN7cutlass10bfloat16_tENS_16EpilogueIdentityEEEvPijjj14CUtensorMap_stS9_S9_S9_S9_,@"STO_CUDA_ENTRY STV_DEFAULT"
_ZN9deep_gemm24sm100_fp8_gemm_1d1d_implILN4cute4UMMA5MajorE0ELS3_0ELj0ELj4096ELj7168ELj128ELj224ELj128ELj64ELj128ELj128ELj64ELj4ELj128ELj128ELj1ELb0ELj142ELNS_8GemmTypeE1ELb0EN7cutlass10bfloat16_tENS_16EpilogueIdentityEEEvPijjj14CUtensorMap_stS9_S9_S9_S9_:
.text._ZN9deep_gemm24sm100_fp8_gemm_1d1d_implILN4cute4UMMA5MajorE0ELS3_0ELj0ELj4096ELj7168ELj128ELj224ELj128ELj64ELj128ELj128ELj64ELj4ELj128ELj128ELj1ELb0ELj142ELNS_8GemmTypeE1ELb0EN7cutlass10bfloat16_tENS_16EpilogueIdentityEEEvPijjj14CUtensorMap_stS9_S9_S9_S9_:
[----:B------:R-:W1:Y:S01]  /*0000*/  LDC R1, c[0x0][0x37c] ;  /* 0x0000df00ff017b82 */ /* 0x000e620000000800 */
[----:B------:R-:W2:Y:S02]  /*0010*/  S2R R0, SR_TID.X ;  /* 0x0000000000007919 */ /* 0x000ea40000002100 */
[----:B--2---:R-:W-:-:S05]  /*0020*/  SHF.R.U32.HI R0, RZ, 0x5, R0 ;  /* 0x00000005ff007819 */ /* 0x004fca0000011600 */
[----:B------:R-:W2:Y:S02]  /*0030*/  SHFL.IDX PT, R3, R0, RZ, 0x1f ;  /* 0x00001fff00037589 */ /* 0x000ea400000e0000 */
[----:B--2---:R-:W-:-:S13]  /*0040*/  ISETP.NE.AND P0, PT, R3, 0x2, PT ;  /* 0x000000020300780c */ /* 0x004fda0003f05270 */
[----:B-1----:R-:W-:Y:S05]  /*0050*/  @!P0 BRA `(.L_x_0) ;  /* 0x0000000400008947 */ /* 0x002fea0003800000 */
[----:B------:R-:W-:-:S13]  /*0060*/  ISETP.NE.AND P0, PT, R3, 0x1, PT ;  /* 0x000000010300780c */ /* 0x000fda0003f05270 */
[----:B------:R-:W-:Y:S05]  /*0070*/  @!P0 BRA `(.L_x_1) ;  /* 0x0000000000608947 */ /* 0x000fea0003800000 */
[----:B------:R-:W-:-:S13]  /*0080*/  ISETP.NE.AND P0, PT, R3, RZ, PT ;  /* 0x000000ff0300720c */ /* 0x000fda0003f05270 */
[----:B------:R-:W-:Y:S05]  /*0090*/  @P0 BRA `(.L_x_2) ;  /* 0x0000000400a80947 */ /* 0x000fea0003800000 */
[----:B------:R-:W-:Y:S01]  /*00a0*/  ELECT P0, URZ, PT ;  /* 0x0000000000ff782f */ /* 0x000fe20003800000 */
[----:B------:R-:W-:-:S12]  /*00b0*/  BSSY.RECONVERGENT B0, `(.L_x_3) ;  /* 0x0000013000007945 */ /* 0x000fd80003800200 */
[----:B------:R-:W-:Y:S05]  /*00c0*/  @!P0 BRA `(.L_x_4) ;  /* 0x0000000000448947 */ /* 0x000fea0003800000 */
[----:B------:R-:W1:Y:S02]  /*00d0*/  LDCU.64 UR4, c[0x0][0x348] ;  /* 0x00006900ff0477ac */ /* 0x000e640008000a00 */
[----:B-1----:R-:W-:Y:S02]  /*00e0*/  UIADD3 UR12, UP4, UPT, UR4, 0x40, URZ ;  /* 0x00000040040c7890 */ /* 0x002fe4000ff9e0ff */
[----:B------:R-:W-:Y:S02]  /*00f0*/  UIADD3 UR10, UP3, UPT, UR4, 0xc0, URZ ;  /* 0x000000c0040a7890 */ /* 0x000fe4000ff7e0ff */
[----:B------:R-:W-:Y:S02]  /*0100*/  UIADD3 UR8, UP2, UPT, UR4, 0x140, URZ ;  /* 0x0000014004087890 */ /* 0x000fe4000ff5e0ff */
[----:B------:R-:W-:Y:S02]  /*0110*/  UIADD3 UR6, UP1, UPT, UR4, 0x1c0, URZ ;  /* 0x000001c004067890 */ /* 0x000fe4000ff3e0ff */
[----:B------:R-:W-:-:S02]  /*0120*/  UIADD3 UR4, UP0, UPT, UR4, 0x240, URZ ;  /* 0x0000024004047890 */ /* 0x000fc4000ff1e0ff */
[----:B------:R-:W-:Y:S02]  /*0130*/  UIADD3.X UR13, UPT, UPT, URZ, UR5, URZ, UP4, !UPT ;  /* 0x00000005ff0d7290 */ /* 0x000fe4000a7fe4ff */
[----:B------:R-:W-:Y:S02]  /*0140*/  UIADD3.X UR11, UPT, UPT, URZ, UR5, URZ, UP3, !UPT ;  /* 0x00000005ff0b7290 */ /* 0x000fe40009ffe4ff */
[----:B------:R-:W-:Y:S02]  /*0150*/  UIADD3.X UR9, UPT, UPT, URZ, UR5, URZ, UP2, !UPT ;  /* 0x00000005ff097290 */ /* 0x000fe400097fe4ff */
[----:B------:R-:W-:Y:S02]  /*0160*/  UIADD3.X UR7, UPT, UPT, URZ, UR5, URZ, UP1, !UPT ;  /* 0x00000005ff077290 */ /* 0x000fe40008ffe4ff */
[----:B------:R-:W-:Y:S01]  /*0170*/  UIADD3.X UR5, UPT, UPT, URZ, UR5, URZ, UP0, !UPT ;  /* 0x00000005ff057290 */ /* 0x000fe200087fe4ff */
[----:B------:R1:W-:Y:S02]  /*0180*/  UTMACCTL.PF [UR12] ;  /* 0x000000000c0079b9 */ /* 0x0003e40008040000 */
[----:B------:R1:W-:Y:S02]  /*0190*/  UTMACCTL.PF [UR10] ;  /* 0x000000000a0079b9 */ /* 0x0003e40008040000 */
[----:B------:R1:W-:Y:S02]  /*01a0*/  UTMACCTL.PF [UR8] ;  /* 0x00000000080079b9 */ /* 0x0003e40008040000 */
[----:B------:R1:W-:Y:S02]  /*01b0*/  UTMACCTL.PF [UR6] ;  /* 0x00000000060079b9 */ /* 0x0003e40008040000 */
[----:B------:R1:W-:Y:S02]  /*01c0*/  UTMACCTL.PF [UR4] ;  /* 0x00000000040079b9 */ /* 0x0003e40008040000 */
[----:B-1----:R-:W-:Y:S01]  /*01d0*/  NOP ;  /* 0x0000000000007918 */ /* 0x002fe20000000000 */
.L_x_4:
[----:B------:R-:W-:Y:S05]  /*01e0*/  BSYNC.RECONVERGENT B0 ;  /* 0x0000000000007941 */ /* 0x000fea0003800200 */
.L_x_3:
[----:B------:R-:W-:Y:S05]  /*01f0*/  BRA `(.L_x_2) ;  /* 0x0000000400507947 */ /* 0x000fea0003800000 */
.L_x_1:
[----:B------:R-:W-:Y:S01]  /*0200*/  ELECT P0, URZ, PT ;  /* 0x0000000000ff782f */ /* 0x000fe20003800000 */
[----:B------:R-:W-:-:S12]  /*0210*/  BSSY.RECONVERGENT B0, `(.L_x_5) ;  /* 0x0000023000007945 */ /* 0x000fd80003800200 */
[----:B------:R-:W-:Y:S05]  /*0220*/  @!P0 BRA `(.L_x_6) ;  /* 0x0000000000848947 */ /* 0x000fea0003800000 */
[----:B------:R-:W1:Y:S01]  /*0230*/  S2UR UR5, SR_CgaCtaId ;  /* 0x00000000000579c3 */ /* 0x000e620000008800 */
[----:B------:R-:W-:Y:S01]  /*0240*/  UMOV UR7, 0x400 ;  /* 0x0000040000077882 */ /* 0x000fe20000000000 */
[----:B------:R-:W-:Y:S01]  /*0250*/  UMOV UR6, 0x1 ;  /* 0x0000000100067882 */ /* 0x000fe20000000000 */
[----:B------:R-:W-:Y:S02]  /*0260*/  UMOV UR4, 0x20 ;  /* 0x0000002000047882 */ /* 0x000fe40000000000 */
[----:B------:R-:W-:-:S04]  /*0270*/  UIADD3 UR8, UPT, UPT, -UR4, 0x100000, URZ ;  /* 0x0010000004087890 */ /* 0x000fc8000fffe1ff */
[----:B------:R-:W-:Y:S02]  /*0280*/  USHF.L.U32 UR9, UR8, 0xb, URZ ;  /* 0x0000000b08097899 */ /* 0x000fe400080006ff */
[----:B------:R-:W-:Y:S01]  /*0290*/  USHF.L.U32 UR8, UR8, 0x1, URZ ;  /* 0x0000000108087899 */ /* 0x000fe200080006ff */
[----:B------:R-:W-:Y:S02]  /*02a0*/  UMOV UR4, 0x80 ;  /* 0x0000008000047882 */ /* 0x000fe40000000000 */
[----:B------:R-:W-:-:S04]  /*02b0*/  UIADD3 UR10, UPT, UPT, -UR4, 0x100000, URZ ;  /* 0x00100000040a7890 */ /* 0x000fc8000fffe1ff */
[----:B------:R-:W-:Y:S02]  /*02c0*/  USHF.L.U32 UR11, UR10, 0xb, URZ ;  /* 0x0000000b0a0b7899 */ /* 0x000fe400080006ff */
[----:B------:R-:W-:Y:S02]  /*02d0*/  USHF.L.U32 UR10, UR10, 0x1, URZ ;  /* 0x000000010a0a7899 */ /* 0x000fe400080006ff */
[----:B-1----:R-:W-:Y:S02]  /*02e0*/  ULEA UR5, UR5, UR7, 0x18 ;  /* 0x0000000705057291 */ /* 0x002fe4000f8ec0ff */
[----:B------:R-:W-:-:S04]  /*02f0*/  UIADD3 UR6, UPT, UPT, -UR6, 0x100000, URZ ;  /* 0x0010000006067890 */ /* 0x000fc8000fffe1ff */
[----:B------:R-:W-:Y:S02]  /*0300*/  USHF.L.U32 UR7, UR6, 0xb, URZ ;  /* 0x0000000b06077899 */ /* 0x000fe400080006ff */
[----:B------:R-:W-:Y:S01]  /*0310*/  USHF.L.U32 UR6, UR6, 0x1, URZ ;  /* 0x0000000106067899 */ /* 0x000fe200080006ff */
[----:B------:R-:W1:Y:S11]  /*0320*/  FENCE.VIEW.ASYNC.S ;  /* 0x00000000000073c6 */ /* 0x000e760000000000 */
[----:B-1----:R1:W2:Y:S01]  /*0330*/  SYNCS.EXCH.64 URZ, [UR5+0x31800], UR6 ;  /* 0x0318000605ff75b2 */ /* 0x0022a20008000100 */
[----:B------:R1:W3:Y:S01]  /*0340*/  SYNCS.EXCH.64 URZ, [UR5+0x31820], UR6 ;  /* 0x0318200605ff75b2 */ /* 0x0002e20008000100 */
[----:B------:R1:W4:Y:S01]  /*0350*/  SYNCS.EXCH.64 URZ, [UR5+0x31840], UR8 ;  /* 0x0318400805ff75b2 */ /* 0x0003220008000100 */
[----:B------:R1:W1:Y:S01]  /*0360*/  SYNCS.EXCH.64 URZ, [UR5+0x31808], UR6 ;  /* 0x0318080605ff75b2 */ /* 0x0002620008000100 */
        /* <DEDUP_REMOVED lines=12> */
[----:B------:R-:W-:Y:S01]  /*0430*/  NOP ;  /* 0x0000000000007918 */ /* 0x000fe20000000000 */
.L_x_6:
[----:B-1----:R-:W-:Y:S05]  /*0440*/  BSYNC.RECONVERGENT B0 ;  /* 0x0000000000007941 */ /* 0x002fea0003800200 */
.L_x_5:
[----:B------:R-:W-:Y:S05]  /*0450*/  BRA `(.L_x_2) ;  /* 0x0000000000b87947 */ /* 0x000fea0003800000 */
.L_x_0:
[----:B------:R-:W1:Y:S01]  /*0460*/  S2UR UR6, SR_CgaCtaId ;  /* 0x00000000000679c3 */ /* 0x000e620000008800 */
[----:B------:R-:W-:Y:S01]  /*0470*/  NOP ;  /* 0x0000000000007918 */ /* 0x000fe20000000000 */
[----:B------:R-:W-:Y:S01]  /*0480*/  UMOV UR4, 0x40 ;  /* 0x0000004000047882 */ /* 0x000fe20000000000 */
[----:B------:R-:W-:Y:S01]  /*0490*/  UMOV UR5, 0x400 ;  /* 0x0000040000057882 */ /* 0x000fe20000000000 */
[----:B-1----:R-:W-:Y:S02]  /*04a0*/  ULEA UR4, UR6, UR4, 0x18 ;  /* 0x0000000406047291 */ /* 0x002fe4000f8ec0ff */
[----:B------:R-:W-:-:S07]  /*04b0*/  ULEA UR5, UR6, UR5, 0x18 ;  /* 0x0000000506057291 */ /* 0x000fce000f8ec0ff */
[----:B------:R-:W1:Y:S02]  /*04c0*/  LDS.U8 R0, [UR4] ;  /* 0x00000004ff007984 */ /* 0x000e640008000000 */
[----:B-1----:R-:W-:-:S13]  /*04d0*/  ISETP.NE.AND P0, PT, R0, RZ, PT ;  /* 0x000000ff0000720c */ /* 0x002fda0003f05270 */
[----:B------:R-:W-:Y:S05]  /*04e0*/  @P0 BRA `(.L_x_7) ;  /* 0x00000000007c0947 */ /* 0x000fea0003800000 */
[----:B------:R-:W-:-:S13]  /*04f0*/  ELECT P0, URZ, PT ;  /* 0x0000000000ff782f */ /* 0x000fda0003800000 */
[----:B------:R-:W-:Y:S05]  /*0500*/  @!P0 BRA `(.L_x_8) ;  /* 0x0000000000848947 */ /* 0x000fea0003800000 */
[----:B------:R-:W-:Y:S01]  /*0510*/  UMOV UR4, 0x10 ;  /* 0x0000001000047882 */ /* 0x000fe20000000000 */
[----:B------:R-:W-:-:S04]  /*0520*/  IMAD.MOV.U32 R2, RZ, RZ, 0xffff ;  /* 0x0000ffffff027424 */ /* 0x000fc800078e00ff */
[----:B------:R-:W-:Y:S04]  /*0530*/  DEPBAR.LE SB1, 0x36 ;  /* 0x00009d800000791a */ /* 0x000fe80000000000 */
[----:B------:R-:W1:Y:S02]  /*0540*/  UTCATOMSWS.FIND_AND_SET.ALIGN UP0, UR4, UR4 ;  /* 0x00000004000475e3 */ /* 0x000e640008000800 */
[----:B-1----:R-:W-:Y:S01]  /*0550*/  PLOP3.LUT P0, PT, PT, PT, UP0, 0x80, 0x8 ;  /* 0x000000000008781c */ /* 0x002fe20003f0f008 */
[----:B------:R-:W-:-:S03]  /*0560*/  IMAD.U32 R7, RZ, RZ, UR4 ;  /* 0x00000004ff077e24 */ /* 0x000fc6000f8e00ff */
[----:B------:R-:W-:-:S04]  /*0570*/  SEL R0, RZ, 0xffffffff, !P0 ;  /* 0xffffffffff007807 */ /* 0x000fc80004000000 */
[----:B------:R-:W-:Y:S01]  /*0580*/  ISETP.NE.AND P0, PT, R0, RZ, PT ;  /* 0x000000ff0000720c */ /* 0x000fe20003f05270 */
[----:B------:R-:W-:-:S12]  /*0590*/  IMAD.MOV.U32 R0, RZ, RZ, 0x1 ;  /* 0x00000001ff007424 */ /* 0x000fd800078e00ff */
[----:B------:R-:W-:Y:S05]  /*05a0*/  @P0 BRA `(.L_x_9) ;  /* 0x0000000000240947 */ /* 0x000fea0003800000 */
.L_x_10:
[----:B------:R-:W-:Y:S05]  /*05b0*/  NANOSLEEP 0x64 ;  /* 0x000000640000795d */ /* 0x000fea0003800000 */
[----:B------:R-:W-:-:S05]  /*05c0*/  UMOV UR4, 0x10 ;  /* 0x0000001000047882 */ /* 0x000fca0000000000 */
[----:B------:R-:W-:Y:S04]  /*05d0*/  DEPBAR.LE SB1, 0x36 ;  /* 0x00009d800000791a */ /* 0x000fe80000000000 */
[----:B------:R-:W1:Y:S02]  /*05e0*/  UTCATOMSWS.FIND_AND_SET.ALIGN UP0, UR4, UR4 ;  /* 0x00000004000475e3 */ /* 0x000e640008000800 */
[----:B-1----:R-:W-:Y:S01]  /*05f0*/  PLOP3.LUT P0, PT, PT, PT, UP0, 0x80, 0x8 ;  /* 0x000000000008781c */ /* 0x002fe20003f0f008 */
[----:B------:R-:W-:-:S03]  /*0600*/  IMAD.U32 R7, RZ, RZ, UR4 ;  /* 0x00000004ff077e24 */ /* 0x000fc6000f8e00ff */
[----:B------:R-:W-:-:S04]  /*0610*/  SEL R4, RZ, 0xffffffff, !P0 ;  /* 0xffffffffff047807 */ /* 0x000fc80004000000 */
[----:B------:R-:W-:-:S13]  /*0620*/  ISETP.NE.AND P0, PT, R4, RZ, PT ;  /* 0x000000ff0400720c */ /* 0x000fda0003f05270 */
[----:B------:R-:W-:Y:S05]  /*0630*/  @!P0 BRA `(.L_x_10) ;  /* 0xfffffffc00dc8947 */ /* 0x000fea000383ffff */
.L_x_9:
[C---:B------:R-:W-:Y:S01]  /*0640*/  VIADD R5, R7.reuse, 0x10 ;  /* 0x0000001007057836 */ /* 0x040fe20000000000 */
[----:B------:R-:W-:Y:S01]  /*0650*/  UMOV UR4, 0x50 ;  /* 0x0000005000047882 */ /* 0x000fe20000000000 */
[----:B------:R-:W-:Y:S01]  /*0660*/  SHF.L.U32 R2, R2, R7, RZ ;  /* 0x0000000702027219 */ /* 0x000fe200000006ff */
[----:B------:R-:W-:Y:S01]  /*0670*/  ULEA UR4, UR6, UR4, 0x18 ;  /* 0x0000000406047291 */ /* 0x000fe2000f8ec0ff */
[----:B------:R-:W-:Y:S01]  /*0680*/  IMAD.SHL.U32 R7, R7, 0x20, RZ ;  /* 0x0000002007077824 */ /* 0x000fe200078e00ff */
[----:B------:R-:W-:-:S04]  /*0690*/  SHF.L.U32 R5, R0, R5, RZ ;  /* 0x0000000500057219 */ /* 0x000fc800000006ff */
[----:B------:R-:W-:-:S05]  /*06a0*/  LOP3.LUT R2, R5, R2, RZ, 0xfc, !PT ;  /* 0x0000000205027212 */ /* 0x000fca00078efcff */
[----:B------:R1:W-:Y:S04]  /*06b0*/  ATOMS.OR RZ, [UR4], R2 ;  /* 0x00000002ffff798c */ /* 0x0003e8000b000004 */
[----:B------:R1:W-:Y:S01]  /*06c0*/  STS [UR5+0x31880], R7 ;  /* 0x03188007ff007988 */ /* 0x0003e20008000805 */
[----:B------:R-:W-:Y:S05]  /*06d0*/  BRA `(.L_x_8) ;  /* 0x0000000000107947 */ /* 0x000fea0003800000 */
.L_x_7:
[----:B------:R-:W-:Y:S02]  /*06e0*/  MOV R0, 0xffffffff ;  /* 0xffffffff00007802 */ /* 0x000fe40000000f00 */
[----:B------:R-:W-:-:S03]  /*06f0*/  MOV R4, 0x720 ;  /* 0x0000072000047802 */ /* 0x000fc60000000f00 */
[----:B------:R1:W-:Y:S04]  /*0700*/  STS [UR5+0x31880], R0 ;  /* 0x03188000ff007988 */ /* 0x0003e80008000805 */
[----:B-1----:R-:W-:Y:S05]  /*0710*/  CALL.REL.NOINC `($__internal_1_$__cuda_sm10x_tcgen05_guardrail_trap_phase_invalid_during_alloc) ;  /* 0x0000003c00807944 */ /* 0x002fea0003c00000 */
.L_x_8:
[----:B------:R-:W-:Y:S05]  /*0720*/  WARPSYNC.ALL ;  /* 0x0000000000007948 */ /* 0x000fea0003800000 */
[----:B------:R-:W-:Y:S01]  /*0730*/  NOP ;  /* 0x0000000000007918 */ /* 0x000fe20000000000 */
.L_x_2:
[----:B------:R-:W5:Y:S01]  /*0740*/  LDC R0, c[0x0][0x388] ;  /* 0x0000e200ff007b82 */ /* 0x000f620000000800 */
[----:B------:R-:W1:Y:S07]  /*0750*/  S2R R21, SR_LANEID ;  /* 0x0000000000157919 */ /* 0x000e6e0000000000 */
[----:B--234-:R-:W-:Y:S01]  /*0760*/  BAR.SYNC.DEFER_BLOCKING 0x0 ;  /* 0x0000000000007b1d */ /* 0x01cfe20000010000 */
[----:B------:R-:W-:Y:S02]  /*0770*/  ISETP.NE.AND P0, PT, R3, RZ, PT ;  /* 0x000000ff0300720c */ /* 0x000fe40003f05270 */
[----:B-----5:R-:W-:-:S04]  /*0780*/  IADD3 R0, PT, PT, R0, 0x7f, RZ ;  /* 0x0000007f00007810 */ /* 0x020fc80007ffe0ff */
[----:B------:R-:W-:-:S05]  /*0790*/  SHF.R.U32.HI R20, RZ, 0x7, R0 ;  /* 0x00000007ff147819 */ /* 0x000fca0000011600 */
[----:B------:R-:W-:Y:S02]  /*07a0*/  IMAD R5, R20, 0x13, RZ ;  /* 0x0000001314057824 */ /* 0x000fe400078e02ff */
[----:B-1----:R-:W-:Y:S05]  /*07b0*/  @!P0 BRA `(.L_x_11) ;  /* 0x00000010002c8947 */ /* 0x002fea0003800000 */
[----:B------:R-:W-:Y:S01]  /*07c0*/  ISETP.NE.AND P0, PT, R3, 0x1, PT ;  /* 0x000000010300780c */ /* 0x000fe20003f05270 */
[----:B------:R-:W1:-:S12]  /*07d0*/  S2UR UR5, SR_CgaCtaId ;  /* 0x00000000000579c3 */ /* 0x000e580000008800 */
[----:B------:R-:W-:Y:S05]  /*07e0*/  @!P0 BRA `(.L_x_12) ;  /* 0x0000000400948947 */ /* 0x000fea0003800000 */
[----:B------:R-:W-:-:S13]  /*07f0*/  ISETP.NE.AND P0, PT, R3, 0x2, PT ;  /* 0x000000020300780c */ /* 0x000fda0003f05270 */
[----:B------:R-:W-:Y:S05]  /*0800*/  @P0 BRA `(.L_x_13) ;  /* 0x0000001800b40947 */ /* 0x000fea0003800000 */
[----:B------:R-:W2:Y:S02]  /*0810*/  S2UR UR4, SR_CTAID.X ;  /* 0x00000000000479c3 */ /* 0x000ea40000002500 */
[----:B--2---:R-:W-:-:S13]  /*0820*/  ISETP.LE.U32.AND P0, PT, R5, UR4, PT ;  /* 0x0000000405007c0c */ /* 0x004fda000bf03070 */
[----:B-1----:R-:W-:Y:S05]  /*0830*/  @P0 EXIT ;  /* 0x000000000000094d */ /* 0x002fea0003800000 */
[--C-:B------:R-:W-:Y:S01]  /*0840*/  SHF.R.U32.HI R20, RZ, 0x3, R21.reuse ;  /* 0x00000003ff147819 */ /* 0x100fe20000011615 */
[----:B------:R-:W-:Y:S01]  /*0850*/  ULOP3.LUT UR4, URZ, UR4, URZ, 0x33, !UPT ;  /* 0x00000004ff047292 */ /* 0x000fe2000f8e33ff */
[----:B------:R-:W-:Y:S02]  /*0860*/  HFMA2 R15, -RZ, RZ, 0, 0 ;  /* 0x00000000ff0f7431 */ /* 0x000fe400000001ff */
[----:B------:R-:W-:Y:S01]  /*0870*/  IMAD.MOV.U32 R16, RZ, RZ, RZ ;  /* 0x000000ffff107224 */ /* 0x000fe200078e00ff */
[C---:B------:R-:W-:Y:S01]  /*0880*/  LOP3.LUT R6, R20.reuse, 0x1, RZ, 0x3c, !PT ;  /* 0x0000000114067812 */ /* 0x040fe200078e3cff */
[C---:B------:R-:W-:Y:S01]  /*0890*/  IMAD.SHL.U32 R0, R20.reuse, 0x20, RZ ;  /* 0x0000002014007824 */ /* 0x040fe200078e00ff */
[C---:B------:R-:W-:Y:S01]  /*08a0*/  LOP3.LUT R18, R20.reuse, 0x2, RZ, 0x3c, !PT ;  /* 0x0000000214127812 */ /* 0x040fe200078e3cff */
[----:B------:R-:W-:Y:S01]  /*08b0*/  VIADD R25, R5, UR4 ;  /* 0x0000000405197c36 */ /* 0x000fe20008000000 */
[----:B------:R-:W-:Y:S01]  /*08c0*/  LOP3.LUT R4, R20, 0x3, RZ, 0x3c, !PT ;  /* 0x0000000314047812 */ /* 0x000fe200078e3cff */
[----:B------:R-:W-:Y:S01]  /*08d0*/  IMAD R20, R21, 0x4, R20 ;  /* 0x0000000415147824 */ /* 0x000fe200078e0214 */
[C---:B------:R-:W-:Y:S01]  /*08e0*/  LOP3.LUT R2, R0.reuse, 0x20, RZ, 0x3c, !PT ;  /* 0x0000002000027812 */ /* 0x040fe200078e3cff */
[----:B------:R-:W-:Y:S01]  /*08f0*/  IMAD.HI.U32 R25, R25, -0x193d4bb7, RZ ;  /* 0xe6c2b44919197827 */ /* 0x000fe200078e00ff */
[C---:B------:R-:W-:Y:S01]  /*0900*/  LOP3.LUT R22, R0.reuse, 0x40, RZ, 0x3c, !PT ;  /* 0x0000004000167812 */ /* 0x040fe200078e3cff */
[----:B------:R-:W-:Y:S01]  /*0910*/  UMOV UR5, URZ ;  /* 0x000000ff00057c82 */ /* 0x000fe20008000000 */
[CC--:B------:R-:W-:Y:S01]  /*0920*/  IADD3 R24, PT, PT, R0.reuse, R21.reuse, RZ ;  /* 0x0000001500187210 */ /* 0x0c0fe20007ffe0ff */
[C---:B------:R-:W-:Y:S01]  /*0930*/  IMAD R19, R21.reuse, 0x4, R6 ;  /* 0x0000000415137824 */ /* 0x040fe200078e0206 */
[----:B------:R-:W-:Y:S01]  /*0940*/  LOP3.LUT R0, R0, 0x60, RZ, 0x3c, !PT ;  /* 0x0000006000007812 */ /* 0x000fe200078e3cff */
[C---:B------:R-:W-:Y:S01]  /*0950*/  IMAD R18, R21.reuse, 0x4, R18 ;  /* 0x0000000415127824 */ /* 0x040fe200078e0212 */
[----:B------:R-:W-:Y:S01]  /*0960*/  LEA R17, R21, R4, 0x2 ;  /* 0x0000000415117211 */ /* 0x000fe200078e10ff */
[----:B------:R-:W-:Y:S01]  /*0970*/  IMAD.IADD R23, R2, 0x1, R21 ;  /* 0x0000000102177824 */ /* 0x000fe200078e0215 */
[----:B------:R-:W-:Y:S01]  /*0980*/  SHF.R.U32.HI R25, RZ, 0x7, R25 ;  /* 0x00000007ff197819 */ /* 0x000fe20000011619 */
[----:B------:R-:W-:Y:S01]  /*0990*/  IMAD.IADD R22, R22, 0x1, R21 ;  /* 0x0000000116167824 */ /* 0x000fe200078e0215 */
[----:B------:R-:W-:-:S07]  /*09a0*/  IADD3 R21, PT, PT, R0, R21, RZ ;  /* 0x0000001500157210 */ /* 0x000fce0007ffe0ff */
.L_x_17:
[----:B-1----:R-:W1:Y:S01]  /*09b0*/  S2R R0, SR_CgaCtaId ;  /* 0x0000000000007919 */ /* 0x002e620000008800 */
[----:B------:R-:W-:Y:S01]  /*09c0*/  MOV R3, 0x400 ;  /* 0x0000040000037802 */ /* 0x000fe20000000f00 */
[----:B------:R-:W-:-:S03]  /*09d0*/  UMOV UR4, URZ ;  /* 0x000000ff00047c82 */ /* 0x000fc60008000000 */
[----:B-1----:R-:W-:-:S07]  /*09e0*/  LEA R0, R0, R3, 0x18 ;  /* 0x0000000300007211 */ /* 0x002fce00078ec0ff */
.L_x_16:
[----:B-1----:R-:W-:Y:S01]  /*09f0*/  LEA R2, R15, R0, 0x3 ;  /* 0x000000000f027211 */ /* 0x002fe200078e18ff */
[----:B------:R-:W-:Y:S01]  /*0a00*/  ULOP3.LUT UP0, URZ, UR4, 0x3, URZ, 0xc0, !UPT ;  /* 0x0000000304ff7892 */ /* 0x000fe2000f80c0ff */
[----:B------:R-:W-:-:S04]  /*0a10*/  SHF.L.U32 R5, R16, 0x1f, RZ ;  /* 0x0000001f10057819 */ /* 0x000fc800000006ff */
[----:B------:R-:W1:Y:S02]  /*0a20*/  SYNCS.PHASECHK.TRANS64.TRYWAIT P0, [R2+URZ+0x31800], R5 ;  /* 0x03180005020075a7 */ /* 0x000e6400080011ff */
[----:B-1----:R-:W-:Y:S05]  /*0a30*/  @!P0 BRA `(.L_x_14) ;  /* 0x0000003400b48947 */ /* 0x002fea0003800000 */
.L_x_60:
[----:B------:R-:W-:Y:S05]  /*0a40*/  BRA.U UP0, `(.L_x_15) ;  /* 0x0000000100bc7547 */ /* 0x000fea000b800000 */
[C-C-:B------:R-:W-:Y:S02]  /*0a50*/  IMAD R26, R15.reuse, 0x200, R0.reuse ;  /* 0x000002000f1a7824 */ /* 0x140fe400078e0200 */
[----:B------:R-:W-:Y:S02]  /*0a60*/  IMAD R3, R15, 0x400, R0 ;  /* 0x000004000f037824 */ /* 0x000fe400078e0200 */
[--C-:B------:R-:W-:Y:S01]  /*0a70*/  IMAD R9, R24, 0x4, R26.reuse ;  /* 0x0000000418097824 */ /* 0x100fe200078e021a */
[-C--:B------:R-:W-:Y:S01]  /*0a80*/  LEA R8, R23, R26.reuse, 0x2 ;  /* 0x0000001a17087211 */ /* 0x080fe200078e10ff */
[--C-:B------:R-:W-:Y:S01]  /*0a90*/  IMAD R29, R22, 0x4, R26.reuse ;  /* 0x00000004161d7824 */ /* 0x100fe200078e021a */
[-C--:B------:R-:W-:Y:S01]  /*0aa0*/  LEA R27, R21, R26.reuse, 0x2 ;  /* 0x0000001a151b7211 */ /* 0x080fe200078e10ff */
[--C-:B-1----:R-:W-:Y:S01]  /*0ab0*/  IMAD R5, R19, 0x4, R26.reuse ;  /* 0x0000000413057824 */ /* 0x102fe200078e021a */
[-C--:B------:R-:W-:Y:S01]  /*0ac0*/  LEA R6, R20, R26.reuse, 0x2 ;  /* 0x0000001a14067211 */ /* 0x080fe200078e10ff */
[----:B------:R-:W1:Y:S01]  /*0ad0*/  LDS R9, [R9+0x30000] ;  /* 0x0300000009097984 */ /* 0x000e620000000800 */
[----:B------:R-:W-:Y:S01]  /*0ae0*/  LEA R4, R18, R26, 0x2 ;  /* 0x0000001a12047211 */ /* 0x000fe200078e10ff */
[----:B------:R-:W-:Y:S01]  /*0af0*/  IMAD R26, R17, 0x4, R26 ;  /* 0x00000004111a7824 */ /* 0x000fe200078e021a */
[-C--:B------:R-:W-:Y:S01]  /*0b00*/  LEA R14, R24, R3.reuse, 0x2 ;  /* 0x00000003180e7211 */ /* 0x080fe200078e10ff */
[----:B------:R-:W2:Y:S01]  /*0b10*/  LDS R8, [R8+0x30000] ;  /* 0x0300000008087984 */ /* 0x000ea20000000800 */
[--C-:B------:R-:W-:Y:S01]  /*0b20*/  IMAD R11, R23, 0x4, R3.reuse ;  /* 0x00000004170b7824 */ /* 0x100fe200078e0203 */
[----:B------:R-:W-:Y:S01]  /*0b30*/  LEA R10, R22, R3, 0x2 ;  /* 0x00000003160a7211 */ /* 0x000fe200078e10ff */
[----:B------:R-:W-:Y:S01]  /*0b40*/  IMAD R7, R21, 0x4, R3 ;  /* 0x0000000415077824 */ /* 0x000fe200078e0203 */
[----:B------:R-:W3:Y:S04]  /*0b50*/  LDS R29, [R29+0x30000] ;  /* 0x030000001d1d7984 */ /* 0x000ee80000000800 */
[----:B------:R-:W4:Y:S01]  /*0b60*/  LDS R27, [R27+0x30000] ;  /* 0x030000001b1b7984 */ /* 0x000f220000000800 */
[----:B------:R-:W-:-:S03]  /*0b70*/  NOP ;  /* 0x0000000000007918 */ /* 0x000fc60000000000 */
[----:B-1----:R1:W-:Y:S04]  /*0b80*/  STS [R6+0x30000], R9 ;  /* 0x0300000906007388 */ /* 0x0023e80000000800 */
[----:B--2---:R2:W-:Y:S04]  /*0b90*/  STS [R5+0x30000], R8 ;  /* 0x0300000805007388 */ /* 0x0045e80000000800 */
[----:B---3--:R3:W-:Y:S04]  /*0ba0*/  STS [R4+0x30000], R29 ;  /* 0x0300001d04007388 */ /* 0x0087e80000000800 */
[----:B----4-:R-:W-:Y:S04]  /*0bb0*/  STS [R26+0x30000], R27 ;  /* 0x0300001b1a007388 */ /* 0x010fe80000000800 */
[----:B------:R-:W4:Y:S04]  /*0bc0*/  LDS R13, [R14+0x30800] ;  /* 0x030800000e0d7984 */ /* 0x000f280000000800 */
[----:B------:R-:W5:Y:S04]  /*0bd0*/  LDS R12, [R11+0x30800] ;  /* 0x030800000b0c7984 */ /* 0x000f680000000800 */
[----:B------:R-:W5:Y:S01]  /*0be0*/  LDS R9, [R10+0x30800] ;  /* 0x030800000a097984 */ /* 0x000f620000000800 */
[----:B-1----:R-:W-:-:S03]  /*0bf0*/  LEA R6, R20, R3, 0x2 ;  /* 0x0000000314067211 */ /* 0x002fc600078e10ff */
[----:B------:R-:W1:Y:S01]  /*0c00*/  LDS R8, [R7+0x30800] ;  /* 0x0308000007087984 */ /* 0x000e620000000800 */
[----:B--2---:R-:W-:Y:S01]  /*0c10*/  IMAD R5, R19, 0x4, R3 ;  /* 0x0000000413057824 */ /* 0x004fe200078e0203 */
[----:B------:R-:W-:Y:S01]  /*0c20*/  NOP ;  /* 0x0000000000007918 */ /* 0x000fe20000000000 */
[-C--:B---3--:R-:W-:Y:S02]  /*0c30*/  LEA R4, R18, R3.reuse, 0x2 ;  /* 0x0000000312047211 */ /* 0x088fe400078e10ff */
[----:B------:R-:W-:Y:S01]  /*0c40*/  LEA R3, R17, R3, 0x2 ;  /* 0x0000000311037211 */ /* 0x000fe200078e10ff */
[----:B----4-:R-:W-:Y:S04]  /*0c50*/  STS [R6+0x30800], R13 ;  /* 0x0308000d06007388 */ /* 0x010fe80000000800 */
[----:B-----5:R-:W-:Y:S04]  /*0c60*/  STS [R5+0x30800], R12 ;  /* 0x0308000c05007388 */ /* 0x020fe80000000800 */
[----:B------:R-:W-:Y:S04]  /*0c70*/  STS [R4+0x30800], R9 ;  /* 0x0308000904007388 */ /* 0x000fe80000000800 */
[----:B-1----:R-:W-:Y:S04]  /*0c80*/  STS [R3+0x30800], R8 ;  /* 0x0308000803007388 */ /* 0x002fe80000000800 */
[----:B------:R-:W1:Y:S04]  /*0c90*/  LDS R27, [R14+0x30a00] ;  /* 0x030a00000e1b7984 */ /* 0x000e680000000800 */
[----:B------:R-:W2:Y:S04]  /*0ca0*/  LDS R26, [R11+0x30a00] ;  /* 0x030a00000b1a7984 */ /* 0x000ea80000000800 */
[----:B------:R-:W3:Y:S04]  /*0cb0*/  LDS R29, [R10+0x30a00] ;  /* 0x030a00000a1d7984 */ /* 0x000ee80000000800 */
[----:B------:R-:W4:Y:S01]  /*0cc0*/  LDS R28, [R7+0x30a00] ;  /* 0x030a0000071c7984 */ /* 0x000f220000000800 */
[----:B------:R-:W-:-:S03]  /*0cd0*/  NOP ;  /* 0x0000000000007918 */ /* 0x000fc60000000000 */
[----:B-1----:R1:W-:Y:S04]  /*0ce0*/  STS [R6+0x30a00], R27 ;  /* 0x030a001b06007388 */ /* 0x0023e80000000800 */
[----:B--2---:R1:W-:Y:S04]  /*0cf0*/  STS [R5+0x30a00], R26 ;  /* 0x030a001a05007388 */ /* 0x0043e80000000800 */
[----:B---3--:R1:W-:Y:S04]  /*0d00*/  STS [R4+0x30a00], R29 ;  /* 0x030a001d04007388 */ /* 0x0083e80000000800 */
[----:B----4-:R1:W-:Y:S01]  /*0d10*/  STS [R3+0x30a00], R28 ;  /* 0x030a001c03007388 */ /* 0x0103e20000000800 */
[----:B------:R2:W-:Y:S06]  /*0d20*/  MEMBAR.ALL.CTA ;  /* 0x0000000000007992 */ /* 0x0005ec0000008000 */
[----:B--2---:R-:W2:Y:S02]  /*0d30*/  FENCE.VIEW.ASYNC.S ;  /* 0x00000000000073c6 */ /* 0x004ea40000000000 */
.L_x_15:
[----:B-1----:R-:W-:Y:S01]  /*0d40*/  VIADD R2, R2, 0x31840 ;  /* 0x0003184002027836 */ /* 0x002fe20000000000 */
[C---:B------:R-:W-:Y:S01]  /*0d50*/  ISETP.NE.AND P0, PT, R15.reuse, 0x3, PT ;  /* 0x000000030f00780c */ /* 0x040fe20003f05270 */
[----:B------:R-:W-:Y:S01]  /*0d60*/  VIADD R15, R15, 0x1 ;  /* 0x000000010f0f7836 */ /* 0x000fe20000000000 */
[----:B------:R-:W-:Y:S02]  /*0d70*/  UIADD3 UR4, UPT, UPT, UR4, 0x1, URZ ;  /* 0x0000000104047890 */ /* 0x000fe4000fffe0ff */
[----:B------:R-:W-:Y:S02]  /*0d80*/  PRMT R2, RZ, 0x654, R2 ;  /* 0x00000654ff027816 */ /* 0x000fe40000000002 */
[----:B------:R-:W-:Y:S01]  /*0d90*/  SEL R15, R15, RZ, P0 ;  /* 0x000000ff0f0f7207 */ /* 0x000fe20000000000 */
[----:B------:R-:W-:Y:S01]  /*0da0*/  UISETP.NE.AND UP0, UPT, UR4, 0x38, UPT ;  /* 0x000000380400788c */ /* 0x000fe2000bf05270 */
[----:B--2---:R1:W-:Y:S02]  /*0db0*/  SYNCS.ARRIVE.TRANS64.RED.A1T0 RZ, [R2+URZ], RZ ;  /* 0x000000ff02ff79a7 */ /* 0x0043e400081004ff */
[----:B------:R-:W-:-:S04]  /*0dc0*/  ISETP.NE.AND P0, PT, R15, RZ, PT ;  /* 0x000000ff0f00720c */ /* 0x000fc80003f05270 */
[----:B------:R-:W-:-:S04]  /*0dd0*/  SEL R3, RZ, 0x1, P0 ;  /* 0x00000001ff037807 */ /* 0x000fc80000000000 */
[----:B------:R-:W-:Y:S01]  /*0de0*/  LOP3.LUT R16, R16, R3, RZ, 0x3c, !PT ;  /* 0x0000000310107212 */ /* 0x000fe200078e3cff */
[----:B------:R-:W-:Y:S06]  /*0df0*/  BRA.U UP0, `(.L_x_16) ;  /* 0xfffffff900fc7547 */ /* 0x000fec000b83ffff */
[----:B------:R-:W-:-:S13]  /*0e00*/  ISETP.NE.AND P0, PT, R25, UR5, PT ;  /* 0x0000000519007c0c */ /* 0x000fda000bf05270 */
[----:B------:R-:W-:Y:S05]  /*0e10*/  @!P0 EXIT ;  /* 0x000000000000894d */ /* 0x000fea0003800000 */
[----:B------:R-:W-:Y:S01]  /*0e20*/  UIADD3 UR5, UPT, UPT, UR5, 0x1, URZ ;  /* 0x0000000105057890 */ /* 0x000fe2000fffe0ff */
[----:B------:R-:W-:Y:S05]  /*0e30*/  BRA `(.L_x_17) ;  /* 0xfffffff800dc7947 */ /* 0x000fea000383ffff */
.L_x_12:
[----:B-1----:R-:W-:-:S09]  /*0e40*/  UISETP.NE.AND UP0, UPT, UR5, URZ, UPT ;  /* 0x000000ff0500728c */ /* 0x002fd2000bf05270 */
[----:B------:R-:W-:Y:S05]  /*0e50*/  BRA.U UP0, `(.L_x_13) ;  /* 0x0000001500207547 */ /* 0x000fea000b800000 */
[----:B------:R-:W1:Y:S01]  /*0e60*/  S2UR UR4, SR_CTAID.X ;  /* 0x00000000000479c3 */ /* 0x000e620000002500 */
[----:B------:R-:W-:Y:S02]  /*0e70*/  UMOV UR8, 0x400 ;  /* 0x0000040000087882 */ /* 0x000fe40000000000 */
[----:B------:R-:W-:-:S04]  /*0e80*/  ULEA UR8, UR5, UR8, 0x18 ;  /* 0x0000000805087291 */ /* 0x000fc8000f8ec0ff */
[----:B------:R-:W-:Y:S02]  /*0e90*/  UIADD3 UR5, UPT, UPT, UR8, 0x14000, URZ ;  /* 0x0001400008057890 */ /* 0x000fe4000fffe0ff */
[----:B------:R-:W-:Y:S02]  /*0ea0*/  UIADD3 UR6, UPT, UPT, UR8, 0x4000, URZ ;  /* 0x0000400008067890 */ /* 0x000fe4000fffe0ff */
[----:B------:R-:W-:Y:S02]  /*0eb0*/  USHF.R.U32.HI UR5, URZ, 0x4, UR5 ;  /* 0x00000004ff057899 */ /* 0x000fe40008011605 */
[----:B------:R-:W-:Y:S02]  /*0ec0*/  USHF.R.U32.HI UR6, URZ, 0x4, UR6 ;  /* 0x00000004ff067899 */ /* 0x000fe40008011606 */
[----:B------:R-:W-:Y:S01]  /*0ed0*/  ULOP3.LUT UR5, UR5, 0x3fc0, URZ, 0xc0, !UPT ;  /* 0x00003fc005057892 */ /* 0x000fe2000f8ec0ff */
[----:B-1----:R-:W-:-:S13]  /*0ee0*/  ISETP.LE.U32.AND P0, PT, R5, UR4, PT ;  /* 0x0000000405007c0c */ /* 0x002fda000bf03070 */
[----:B------:R-:W-:Y:S05]  /*0ef0*/  @P0 EXIT ;  /* 0x000000000000094d */ /* 0x000fea0003800000 */
[----:B------:R-:W-:Y:S01]  /*0f00*/  ULOP3.LUT UR4, URZ, UR4, URZ, 0x33, !UPT ;  /* 0x00000004ff047292 */ /* 0x000fe2000f8e33ff */
[----:B------:R-:W-:Y:S01]  /*0f10*/  IMAD.U32 R0, RZ, RZ, UR5 ;  /* 0x00000005ff007e24 */ /* 0x000fe2000f8e00ff */
[----:B------:R-:W-:Y:S01]  /*0f20*/  ULOP3.LUT UR6, UR6, 0x3fc0, URZ, 0xc0, !UPT ;  /* 0x00003fc006067892 */ /* 0x000fe2000f8ec0ff */
[----:B------:R-:W-:Y:S01]  /*0f30*/  ISETP.GE.U32.AND P0, PT, R21, 0x4, PT ;  /* 0x000000041500780c */ /* 0x000fe20003f06070 */
[----:B------:R-:W-:Y:S01]  /*0f40*/  IMAD.MOV.U32 R4, RZ, RZ, RZ ;  /* 0x000000ffff047224 */ /* 0x000fe200078e00ff */
[----:B------:R-:W-:Y:S01]  /*0f50*/  UMOV UR17, URZ ;  /* 0x000000ff00117c82 */ /* 0x000fe20008000000 */
[----:B------:R-:W-:Y:S01]  /*0f60*/  VIADD R3, R5, UR4 ;  /* 0x0000000405037c36 */ /* 0x000fe20008000000 */
[----:B------:R-:W-:Y:S01]  /*0f70*/  UMOV UR15, URZ ;  /* 0x000000ff000f7c82 */ /* 0x000fe20008000000 */
[C---:B------:R-:W-:Y:S01]  /*0f80*/  IMAD R0, R21.reuse, 0x700, R0 ;  /* 0x0000070015007824 */ /* 0x040fe200078e0200 */
[----:B------:R-:W-:Y:S01]  /*0f90*/  LEA R7, R21, UR6, 0xa ;  /* 0x0000000615077c11 */ /* 0x000fe2000f8e50ff */
[----:B------:R-:W-:Y:S01]  /*0fa0*/  IMAD.HI.U32 R3, R3, -0x193d4bb7, RZ ;  /* 0xe6c2b44903037827 */ /* 0x000fe200078e00ff */
[----:B------:R-:W-:Y:S01]  /*0fb0*/  UMOV UR6, 0x1c0 ;  /* 0x000001c000067882 */ /* 0x000fe20000000000 */
[----:B------:R-:W-:Y:S01]  /*0fc0*/  UMOV UR7, 0x1c4 ;  /* 0x000001c400077882 */ /* 0x000fe20000000000 */
[----:B------:R-:W-:Y:S01]  /*0fd0*/  SEL R7, R7, RZ, !P0 ;  /* 0x000000ff07077207 */ /* 0x000fe20004000000 */
[----:B------:R-:W-:Y:S01]  /*0fe0*/  UMOV UR4, 0x1c0 ;  /* 0x000001c000047882 */ /* 0x000fe20000000000 */
[----:B------:R-:W-:Y:S01]  /*0ff0*/  SEL R5, R0, RZ, !P0 ;  /* 0x000000ff00057207 */ /* 0x000fe20004000000 */
[----:B------:R-:W-:Y:S01]  /*1000*/  UMOV UR5, 0x1c4 ;  /* 0x000001c400057882 */ /* 0x000fe20000000000 */
[----:B------:R-:W-:-:S07]  /*1010*/  SHF.R.U32.HI R3, RZ, 0x7, R3 ;  /* 0x00000007ff037819 */ /* 0x000fce0000011603 */
.L_x_24:
[----:B------:R-:W-:Y:S02]  /*1020*/  USHF.R.U32.HI UR10, URZ, 0x1, UR17 ;  /* 0x00000001ff0a7899 */ /* 0x000fe40008011611 */
[----:B------:R-:W-:Y:S02]  /*1030*/  USHF.L.U32 UR9, UR17, 0x3, URZ ;  /* 0x0000000311097899 */ /* 0x000fe400080006ff */
[----:B------:R-:W-:Y:S02]  /*1040*/  ULOP3.LUT UR10, UR10, 0x1, URZ, 0xc, !UPT ;  /* 0x000000010a0a7892 */ /* 0x000fe4000f8e0cff */
[----:B------:R-:W-:Y:S02]  /*1050*/  ULOP3.LUT UR9, UR9, 0x8, URZ, 0xc0, !UPT ;  /* 0x0000000809097892 */ /* 0x000fe4000f8ec0ff */
[----:B------:R-:W-:Y:S02]  /*1060*/  USHF.L.U32 UR10, UR10, 0x1f, URZ ;  /* 0x0000001f0a0a7899 */ /* 0x000fe400080006ff */
[----:B------:R-:W-:-:S02]  /*1070*/  ULOP3.LUT UR12, UR17, 0x1, URZ, 0xc0, !UPT ;  /* 0x00000001110c7892 */ /* 0x000fc4000f8ec0ff */
[----:B------:R-:W-:Y:S01]  /*1080*/  MOV R0, UR9 ;  /* 0x0000000900007c02 */ /* 0x000fe20008000f00 */
[----:B------:R-:W-:Y:S01]  /*1090*/  UIADD3 UR9, UPT, UPT, UR8, UR9, URZ ;  /* 0x0000000908097290 */ /* 0x000fe2000fffe0ff */
[----:B------:R-:W-:Y:S01]  /*10a0*/  MOV R9, UR10 ;  /* 0x0000000a00097c02 */ /* 0x000fe20008000f00 */
[----:B------:R-:W-:Y:S02]  /*10b0*/  UIMAD UR12, UR12, 0xe0, URZ ;  /* 0x000000e00c0c78a4 */ /* 0x000fe4000f8e02ff */
[----:B------:R-:W-:Y:S01]  /*10c0*/  UIADD3 UR11, UPT, UPT, UR9, 0x31860, URZ ;  /* 0x00031860090b7890 */ /* 0x000fe2000fffe0ff */
[----:B------:R-:W1:Y:S02]  /*10d0*/  SYNCS.PHASECHK.TRANS64.TRYWAIT P0, [R0+UR8+0x31870], R9 ;  /* 0x03187009000075a7 */ /* 0x000e640008001108 */
[----:B-1----:R-:W-:Y:S09]  /*10e0*/  @!P0 BRA `(.L_x_18) ;  /* 0x0000003000208947 */ /* 0x002ff20003800000 */
.L_x_62:
[----:B------:R-:W-:Y:S01]  /*10f0*/  NOP ;  /* 0x0000000000007918 */ /* 0x000fe20000000000 */
[----:B------:R-:W-:-:S05]  /*1100*/  UMOV UR16, URZ ;  /* 0x000000ff00107c82 */ /* 0x000fca0008000000 */
.L_x_23:
[----:B------:R-:W-:Y:S01]  /*1110*/  ULEA UR10, UR15, UR8, 0x3 ;  /* 0x000000080f0a7291 */ /* 0x000fe2000f8e18ff */
[----:B-1----:R-:W-:Y:S01]  /*1120*/  SHF.L.U32 R9, R4, 0x1f, RZ ;  /* 0x0000001f04097819 */ /* 0x002fe200000006ff */
[----:B------:R-:W-:Y:S01]  /*1130*/  ULOP3.LUT UP0, UR14, UR16, 0x2, URZ, 0xc0, !UPT ;  /* 0x00000002100e7892 */ /* 0x000fe2000f80c0ff */
[----:B------:R-:W-:Y:S06]  /*1140*/  MOV R0, UR15 ;  /* 0x0000000f00007c02 */ /* 0x000fec0008000f00 */
[----:B------:R-:W1:Y:S02]  /*1150*/  SYNCS.PHASECHK.TRANS64.TRYWAIT P0, [UR10+0x31840], R9 ;  /* 0x03184009ff0075a7 */ /* 0x000e64000800110a */
[----:B-12---:R-:W-:Y:S05]  /*1160*/  @!P0 BRA `(.L_x_19) ;  /* 0x0000003000208947 */ /* 0x006fea0003800000 */
.L_x_64:
[----:B------:R-:W-:Y:S01]  /*1170*/  NOP ;  /* 0x0000000000007918 */ /* 0x000fe20000000000 */
[----:B------:R-:W-:Y:S05]  /*1180*/  BRA.U UP0, `(.L_x_20) ;  /* 0x0000000100487547 */ /* 0x000fea000b800000 */
[----:B------:R-:W-:Y:S02]  /*1190*/  ULEA UR22, UR15, UR8, 0x9 ;  /* 0x000000080f167291 */ /* 0x000fe4000f8e48ff */
[----:B------:R-:W-:Y:S02]  /*11a0*/  ULEA UR9, UR15, UR8, 0xa ;  /* 0x000000080f097291 */ /* 0x000fe4000f8e50ff */
[----:B------:R-:W-:Y:S02]  /*11b0*/  UIADD3 UR22, UPT, UPT, UR22, 0x30000, URZ ;  /* 0x0003000016167890 */ /* 0x000fe4000fffe0ff */
[----:B------:R-:W-:Y:S02]  /*11c0*/  UIADD3 UR13, UPT, UPT, UR9, 0x30800, URZ ;  /* 0x00030800090d7890 */ /* 0x000fe4000fffe0ff */
[----:B------:R-:W-:Y:S02]  /*11d0*/  UIADD3 UR9, UPT, UPT, UR9, 0x30a00, URZ ;  /* 0x00030a0009097890 */ /* 0x000fe4000fffe0ff */
[----:B------:R-:W-:Y:S02]  /*11e0*/  USHF.R.U32.HI UR22, URZ, 0x4, UR22 ;  /* 0x00000004ff167899 */ /* 0x000fe40008011616 */
[----:B------:R-:W-:Y:S02]  /*11f0*/  USHF.R.U32.HI UR13, URZ, 0x4, UR13 ;  /* 0x00000004ff0d7899 */ /* 0x000fe4000801160d */
[----:B------:R-:W-:Y:S02]  /*1200*/  USHF.R.U32.HI UR9, URZ, 0x4, UR9 ;  /* 0x00000004ff097899 */ /* 0x000fe40008011609 */
[----:B------:R-:W-:Y:S02]  /*1210*/  ULOP3.LUT UR18, UR22, 0x3fe0, URZ, 0xc0, !UPT ;  /* 0x00003fe016127892 */ /* 0x000fe4000f8ec0ff */
[----:B------:R-:W-:Y:S02]  /*1220*/  ULOP3.LUT UR20, UR13, 0x3fc0, URZ, 0xc0, !UPT ;  /* 0x00003fc00d147892 */ /* 0x000fe4000f8ec0ff */
[----:B------:R-:W-:Y:S01]  /*1230*/  ULOP3.LUT UR22, UR9, 0x3fe0, URZ, 0xc0, !UPT ;  /* 0x00003fe009167892 */ /* 0x000fe2000f8ec0ff */
[----:B------:R-:W-:Y:S01]  /*1240*/  UMOV UR19, 0x4008 ;  /* 0x0000400800137882 */ /* 0x000fe20000000000 */
[----:B------:R-:W-:Y:S01]  /*1250*/  UMOV UR21, 0x4008 ;  /* 0x0000400800157882 */ /* 0x000fe20000000000 */
[----:B------:R-:W-:Y:S02]  /*1260*/  UMOV UR23, 0x4008 ;  /* 0x0000400800177882 */ /* 0x000fe40000000000 */
[----:B------:R2:W-:Y:S02]  /*1270*/  UTCCP.T.S.4x32dp128bit tmem[0x1c0], gdesc[UR18] ;  /* 0x0001c012ff0079e7 */ /* 0x0005e40009100000 */
[----:B------:R2:W-:Y:S02]  /*1280*/  UTCCP.T.S.4x32dp128bit tmem[0x1c4], gdesc[UR20] ;  /* 0x0001c414ff0079e7 */ /* 0x0005e40009100000 */
[----:B------:R2:W-:Y:S01]  /*1290*/  UTCCP.T.S.4x32dp128bit tmem[0x1c8], gdesc[UR22] ;  /* 0x0001c816ff0079e7 */ /* 0x0005e20009100000 */
[----:B------:R-:W-:Y:S02]  /*12a0*/  NOP ;  /* 0x0000000000007918 */ /* 0x000fe40000000000 */
.L_x_20:
[----:B------:R-:W-:Y:S01]  /*12b0*/  UISETP.NE.AND UP0, UPT, UR15, 0x3, UPT ;  /* 0x000000030f00788c */ /* 0x000fe2000bf05270 */
[----:B-1----:R-:W1:Y:S01]  /*12c0*/  SHFL.IDX PT, R2, R7, R0, 0x1f ;  /* 0x00001f0007027589 */ /* 0x002e6200000e0000 */
[----:B------:R-:W-:Y:S01]  /*12d0*/  UIADD3 UR9, UPT, UPT, UR15, 0x1, URZ ;  /* 0x000000010f097890 */ /* 0x000fe2000fffe0ff */
[----:B------:R-:W-:Y:S03]  /*12e0*/  NOP ;  /* 0x0000000000007918 */ /* 0x000fe60000000000 */
[----:B------:R-:W-:Y:S03]  /*12f0*/  USEL UR9, UR9, URZ, UP0 ;  /* 0x000000ff09097287 */ /* 0x000fe60008000000 */
[----:B------:R3:W4:Y:S01]  /*1300*/  SHFL.IDX PT, R6, R5, R0, 0x1f ;  /* 0x00001f0005067589 */ /* 0x00072200000e0000 */
[----:B------:R-:W-:Y:S02]  /*1310*/  USHF.L.U32 UR15, UR14, 0x4, URZ ;  /* 0x000000040e0f7899 */ /* 0x000fe400080006ff */
[----:B------:R-:W-:Y:S02]  /*1320*/  ULEA UR13, UR9, UR8, 0x3 ;  /* 0x00000008090d7291 */ /* 0x000fe4000f8e18ff */
[----:B------:R-:W-:Y:S01]  /*1330*/  ULEA UR14, UR14, 0x8b8, 0xd ;  /* 0x000008b80e0e7891 */ /* 0x000fe2000f8e68ff */
[----:B------:R-:W-:Y:S01]  /*1340*/  ISETP.NE.AND P0, PT, RZ, UR9, PT ;  /* 0x00000009ff007c0c */ /* 0x000fe2000bf05270 */
[----:B------:R-:W-:Y:S02]  /*1350*/  UISETP.NE.AND UP0, UPT, UR16, URZ, UPT ;  /* 0x000000ff1000728c */ /* 0x000fe4000bf05270 */
[----:B------:R-:W-:Y:S01]  /*1360*/  UPRMT UR15, UR15, 0x5410, UR14 ;  /* 0x000054100f0f7896 */ /* 0x000fe2000800000e */
[----:B------:R-:W-:Y:S01]  /*1370*/  SEL R11, RZ, 0x1, P0 ;  /* 0x00000001ff0b7807 */ /* 0x000fe20000000000 */
[----:B------:R-:W-:Y:S01]  /*1380*/  UIADD3 UR10, UPT, UPT, UR10, 0x31820, URZ ;  /* 0x000318200a0a7890 */ /* 0x000fe2000fffe0ff */
[----:B------:R-:W-:Y:S02]  /*1390*/  UMOV UR14, URZ ;  /* 0x000000ff000e7c82 */ /* 0x000fe40008000000 */
[----:B------:R-:W-:Y:S01]  /*13a0*/  LOP3.LUT R4, R4, R11, RZ, 0x3c, !PT ;  /* 0x0000000b04047212 */ /* 0x000fe200078e3cff */
[----:B--2---:R-:W-:Y:S01]  /*13b0*/  UMOV UR21, 0x40004040 ;  /* 0x4000404000157882 */ /* 0x004fe20000000000 */
[----:B------:R-:W-:Y:S01]  /*13c0*/  UMOV UR19, 0x40004040 ;  /* 0x4000404000137882 */ /* 0x000fe20000000000 */
[----:B------:R-:W-:Y:S01]  /*13d0*/  UMOV UR25, 0x40004040 ;  /* 0x4000404000197882 */ /* 0x000fe20000000000 */
[----:B------:R-:W-:Y:S01]  /*13e0*/  UMOV UR23, 0x40004040 ;  /* 0x4000404000177882 */ /* 0x000fe20000000000 */
[----:B------:R-:W-:Y:S01]  /*13f0*/  IMAD.U32 R9, R4, -0x80000000, RZ ;  /* 0x8000000004097824 */ /* 0x000fe200078e00ff */
[----:B------:R-:W-:Y:S01]  /*1400*/  UMOV UR29, 0x40004040 ;  /* 0x40004040001d7882 */ /* 0x000fe20000000000 */
[----:B------:R-:W-:Y:S01]  /*1410*/  UMOV UR27, 0x40004040 ;  /* 0x40004040001b7882 */ /* 0x000fe20000000000 */
[----:B------:R-:W-:Y:S01]  /*1420*/  UMOV UR33, 0x40004040 ;  /* 0x4000404000217882 */ /* 0x000fe20000000000 */
[----:B------:R-:W-:Y:S01]  /*1430*/  UMOV UR31, 0x40004040 ;  /* 0x40004040001f7882 */ /* 0x000fe20000000000 */
[----:B-1----:R-:W-:Y:S01]  /*1440*/  R2UR UR20, R2 ;  /* 0x00000000021472ca */ /* 0x002fe200000e0000 */
[----:B---3--:R-:W-:Y:S01]  /*1450*/  IMAD.U32 R0, RZ, RZ, UR9 ;  /* 0x00000009ff007e24 */ /* 0x008fe2000f8e00ff */
[----:B----4-:R-:W-:Y:S11]  /*1460*/  R2UR UR18, R6 ;  /* 0x00000000061272ca */ /* 0x010ff600000e0000 */
[----:B------:R-:W-:Y:S02]  /*1470*/  UIADD3 UR24, UPT, UPT, UR20, 0x2, URZ ;  /* 0x0000000214187890 */ /* 0x000fe4000fffe0ff */
[----:B------:R-:W-:Y:S01]  /*1480*/  UIADD3 UR22, UPT, UPT, UR18, 0x2, URZ ;  /* 0x0000000212167890 */ /* 0x000fe2000fffe0ff */
[----:B------:R1:W-:Y:S01]  /*1490*/  UTCQMMA gdesc[UR20], gdesc[UR18], tmem[UR12], tmem[UR14], idesc[UR15], tmem[UR6], UP0 ;  /* 0x00060e1214007dea */ /* 0x0003e2000800030c */
[----:B------:R-:W-:Y:S02]  /*14a0*/  UIADD3 UR28, UPT, UPT, UR20, 0x4, URZ ;  /* 0x00000004141c7890 */ /* 0x000fe4000fffe0ff */
[----:B------:R-:W-:Y:S02]  /*14b0*/  UIADD3 UR26, UPT, UPT, UR18, 0x4, URZ ;  /* 0x00000004121a7890 */ /* 0x000fe4000fffe0ff */
[----:B------:R-:W-:Y:S02]  /*14c0*/  UIADD3 UR32, UPT, UPT, UR20, 0x6, URZ ;  /* 0x0000000614207890 */ /* 0x000fe4000fffe0ff */
[----:B------:R-:W-:Y:S01]  /*14d0*/  UIADD3 UR30, UPT, UPT, UR18, 0x6, URZ ;  /* 0x00000006121e7890 */ /* 0x000fe2000fffe0ff */
[----:B------:R1:W-:Y:S04]  /*14e0*/  UTCQMMA gdesc[UR24], gdesc[UR22], tmem[UR12], tmem[UR14], idesc[UR15], tmem[UR6], UPT ;  /* 0x00060e1618007dea */ /* 0x0003e8000b80030c */
[----:B------:R1:W-:Y:S04]  /*14f0*/  UTCQMMA gdesc[UR28], gdesc[UR26], tmem[UR12], tmem[UR14], idesc[UR15], tmem[UR6], UPT ;  /* 0x00060e1a1c007dea */ /* 0x0003e8000b80030c */
[----:B------:R1:W-:Y:S01]  /*1500*/  UTCQMMA gdesc[UR32], gdesc[UR30], tmem[UR12], tmem[UR14], idesc[UR15], tmem[UR6], UPT ;  /* 0x00060e1e20007dea */ /* 0x0003e2000b80030c */
[----:B------:R1:W-:Y:S01]  /*1510*/  UTCBAR [UR10], URZ ;  /* 0x000000ff0a0073e9 */ /* 0x0003e200080000ff */
[----:B------:R-:W2:Y:S02]  /*1520*/  SYNCS.PHASECHK.TRANS64.TRYWAIT P0, [UR13+0x31840], R9 ;  /* 0x03184009ff0075a7 */ /* 0x000ea4000800110d */
[----:B-12---:R-:W-:Y:S05]  /*1530*/  @!P0 BRA `(.L_x_21) ;  /* 0x0000002c00488947 */ /* 0x006fea0003800000 */
.L_x_66:
[----:B------:R-:W-:Y:S01]  /*1540*/  UIADD3 UR10, UPT, UPT, UR16, 0x1, URZ ;  /* 0x00000001100a7890 */ /* 0x000fe2000fffe0ff */
[----:B-1----:R-:W1:Y:S01]  /*1550*/  SHFL.IDX PT, R2, R7, R0, 0x1f ;  /* 0x00001f0007027589 */ /* 0x002e6200000e0000 */
[----:B------:R-:W-:Y:S02]  /*1560*/  UIADD3 UR13, UPT, UPT, UR13, 0x31820, URZ ;  /* 0x000318200d0d7890 */ /* 0x000fe4000fffe0ff */
[----:B------:R-:W-:Y:S05]  /*1570*/  USHF.L.U32 UR14, UR10, 0xd, URZ ;  /* 0x0000000d0a0e7899 */ /* 0x000fea00080006ff */
[----:B------:R-:W2:Y:S01]  /*1580*/  SHFL.IDX PT, R6, R5, R0, 0x1f ;  /* 0x00001f0005067589 */ /* 0x000ea200000e0000 */
[----:B------:R-:W-:Y:S01]  /*1590*/  USHF.L.U32 UR15, UR10, 0x4, URZ ;  /* 0x000000040a0f7899 */ /* 0x000fe200080006ff */
[----:B------:R-:W-:Y:S01]  /*15a0*/  NOP ;  /* 0x0000000000007918 */ /* 0x000fe20000000000 */
[----:B------:R-:W-:Y:S01]  /*15b0*/  ULOP3.LUT UR14, UR14, 0x6000, URZ, 0xc0, !UPT ;  /* 0x000060000e0e7892 */ /* 0x000fe2000f8ec0ff */
[----:B------:R-:W-:Y:S01]  /*15c0*/  NOP ;  /* 0x0000000000007918 */ /* 0x000fe20000000000 */
[----:B------:R-:W-:Y:S02]  /*15d0*/  ULOP3.LUT UR15, UR15, 0x30, URZ, 0xc0, !UPT ;  /* 0x000000300f0f7892 */ /* 0x000fe4000f8ec0ff */
[----:B------:R-:W-:Y:S02]  /*15e0*/  ULOP3.LUT UR14, UR14, 0x8b8, URZ, 0xfc, !UPT ;  /* 0x000008b80e0e7892 */ /* 0x000fe4000f8efcff */
[----:B------:R-:W-:Y:S02]  /*15f0*/  UISETP.NE.AND UP0, UPT, UR10, 0x37, UPT ;  /* 0x000000370a00788c */ /* 0x000fe4000bf05270 */
[----:B------:R-:W-:Y:S01]  /*1600*/  UPRMT UR15, UR15, 0x5410, UR14 ;  /* 0x000054100f0f7896 */ /* 0x000fe2000800000e */
[----:B------:R-:W-:Y:S02]  /*1610*/  UMOV UR21, 0x40004040 ;  /* 0x4000404000157882 */ /* 0x000fe40000000000 */
[----:B------:R-:W-:Y:S01]  /*1620*/  UMOV UR14, URZ ;  /* 0x000000ff000e7c82 */ /* 0x000fe20008000000 */
[----:B------:R-:W-:Y:S01]  /*1630*/  UMOV UR19, 0x40004040 ;  /* 0x4000404000137882 */ /* 0x000fe20000000000 */
[----:B------:R-:W-:Y:S01]  /*1640*/  UMOV UR25, 0x40004040 ;  /* 0x4000404000197882 */ /* 0x000fe20000000000 */
[----:B------:R-:W-:Y:S01]  /*1650*/  UMOV UR23, 0x40004040 ;  /* 0x4000404000177882 */ /* 0x000fe20000000000 */
[----:B------:R-:W-:Y:S01]  /*1660*/  UMOV UR29, 0x40004040 ;  /* 0x40004040001d7882 */ /* 0x000fe20000000000 */
[----:B-1----:R-:W-:Y:S01]  /*1670*/  R2UR UR20, R2 ;  /* 0x00000000021472ca */ /* 0x002fe200000e0000 */
[----:B------:R-:W-:Y:S01]  /*1680*/  UMOV UR27, 0x40004040 ;  /* 0x40004040001b7882 */ /* 0x000fe20000000000 */
[----:B--2---:R-:W-:Y:S01]  /*1690*/  R2UR UR18, R6 ;  /* 0x00000000061272ca */ /* 0x004fe200000e0000 */
[----:B------:R-:W-:Y:S01]  /*16a0*/  UMOV UR33, 0x40004040 ;  /* 0x4000404000217882 */ /* 0x000fe20000000000 */
[----:B------:R-:W-:Y:S09]  /*16b0*/  UMOV UR31, 0x40004040 ;  /* 0x40004040001f7882 */ /* 0x000ff20000000000 */
[----:B------:R-:W-:Y:S02]  /*16c0*/  UIADD3 UR24, UPT, UPT, UR20, 0x2, URZ ;  /* 0x0000000214187890 */ /* 0x000fe4000fffe0ff */
[----:B------:R-:W-:Y:S01]  /*16d0*/  UIADD3 UR22, UPT, UPT, UR18, 0x2, URZ ;  /* 0x0000000212167890 */ /* 0x000fe2000fffe0ff */
[----:B------:R1:W-:Y:S01]  /*16e0*/  UTCQMMA gdesc[UR20], gdesc[UR18], tmem[UR12], tmem[UR14], idesc[UR15], tmem[UR4], UPT ;  /* 0x00040e1214007dea */ /* 0x0003e2000b80030c */
        /* <DEDUP_REMOVED lines=8> */
[----:B------:R-:W-:Y:S05]  /*1770*/  BRA.U UP0, `(.L_x_22) ;  /* 0x0000000100087547 */ /* 0x000fea000b800000 */
[----:B------:R2:W-:Y:S01]  /*1780*/  UTCBAR [UR11], URZ ;  /* 0x000000ff0b0073e9 */ /* 0x0005e200080000ff */
[----:B------:R-:W-:Y:S01]  /*1790*/  NOP ;  /* 0x0000000000007918 */ /* 0x000fe20000000000 */
.L_x_22:
[----:B------:R-:W-:Y:S02]  /*17a0*/  UISETP.NE.AND UP0, UPT, UR9, 0x3, UPT ;  /* 0x000000030900788c */ /* 0x000fe4000bf05270 */
[----:B------:R-:W-:Y:S02]  /*17b0*/  UIADD3 UR9, UPT, UPT, UR9, 0x1, URZ ;  /* 0x0000000109097890 */ /* 0x000fe4000fffe0ff */
[----:B------:R-:W-:Y:S02]  /*17c0*/  UIADD3 UR16, UPT, UPT, UR16, 0x2, URZ ;  /* 0x0000000210107890 */ /* 0x000fe4000fffe0ff */
[----:B-1----:R-:W-:Y:S02]  /*17d0*/  USEL UR15, UR9, URZ, UP0 ;  /* 0x000000ff090f7287 */ /* 0x002fe40008000000 */
[----:B------:R-:W-:Y:S04]  /*17e0*/  UISETP.NE.AND UP0, UPT, UR16, 0x38, UPT ;  /* 0x000000381000788c */ /* 0x000fe8000bf05270 */
[----:B------:R-:W-:Y:S04]  /*17f0*/  ISETP.NE.AND P0, PT, RZ, UR15, PT ;  /* 0x0000000fff007c0c */ /* 0x000fe8000bf05270 */
[----:B------:R-:W-:Y:S04]  /*1800*/  SEL R9, RZ, 0x1, P0 ;  /* 0x00000001ff097807 */ /* 0x000fe80000000000 */
[----:B------:R-:W-:Y:S01]  /*1810*/  LOP3.LUT R4, R4, R9, RZ, 0x3c, !PT ;  /* 0x0000000904047212 */ /* 0x000fe200078e3cff */
[----:B------:R-:W-:Y:S06]  /*1820*/  BRA.U UP0, `(.L_x_23) ;  /* 0xfffffff900387547 */ /* 0x000fec000b83ffff */
[----:B------:R-:W-:-:S13]  /*1830*/  ISETP.NE.AND P0, PT, R3, UR17, PT ;  /* 0x0000001103007c0c */ /* 0x000fda000bf05270 */
[----:B--2---:R-:W-:Y:S05]  /*1840*/  @!P0 EXIT ;  /* 0x000000000000894d */ /* 0x004fea0003800000 */
[----:B------:R-:W-:Y:S01]  /*1850*/  UIADD3 UR17, UPT, UPT, UR17, 0x1, URZ ;  /* 0x0000000111117890 */ /* 0x000fe2000fffe0ff */
[----:B------:R-:W-:Y:S11]  /*1860*/  BRA `(.L_x_24) ;  /* 0xfffffff400ec7947 */ /* 0x000ff6000383ffff */
.L_x_11:
[----:B------:R-:W-:-:S13]  /*1870*/  ELECT P0, URZ, PT ;  /* 0x0000000000ff782f */ /* 0x000fda0003800000 */
[----:B------:R-:W-:Y:S05]  /*1880*/  @!P0 BRA `(.L_x_13) ;  /* 0x0000000800948947 */ /* 0x000fea0003800000 */
[----:B------:R-:W1:Y:S02]  /*1890*/  S2R R12, SR_CTAID.X ;  /* 0x00000000000c7919 */ /* 0x000e640000002500 */
[----:B-1----:R-:W-:-:S13]  /*18a0*/  ISETP.GE.U32.AND P0, PT, R12, R5, PT ;  /* 0x000000050c00720c */ /* 0x002fda0003f06070 */
[----:B------:R-:W-:Y:S05]  /*18b0*/  @P0 EXIT ;  /* 0x000000000000094d */ /* 0x000fea0003800000 */
[----:B------:R-:W1:Y:S01]  /*18c0*/  LDC.64 R16, c[0x0][0x348] ;  /* 0x0000d200ff107b82 */ /* 0x000e620000000a00 */
[-C--:B------:R-:W-:Y:S01]  /*18d0*/  LOP3.LUT R0, RZ, R12.reuse, RZ, 0x33, !PT ;  /* 0x0000000cff007212 */ /* 0x080fe200078e33ff */
[----:B------:R-:W-:Y:S02]  /*18e0*/  HFMA2 R13, -RZ, RZ, 0, 0 ;  /* 0x00000000ff0d7431 */ /* 0x000fe400000001ff */
[----:B------:R-:W-:Y:S02]  /*18f0*/  IMAD.MOV.U32 R14, RZ, RZ, RZ ;  /* 0x000000ffff0e7224 */ /* 0x000fe400078e00ff */
[----:B------:R-:W-:Y:S02]  /*1900*/  IMAD.IADD R0, R5, 0x1, R0 ;  /* 0x0000000105007824 */ /* 0x000fe400078e0200 */
[----:B------:R-:W2:Y:S02]  /*1910*/  LDC.64 R6, c[0x0][0x358] ;  /* 0x0000d600ff067b82 */ /* 0x000ea40000000a00 */
[----:B------:R-:W-:Y:S01]  /*1920*/  IMAD.HI.U32 R11, R0, -0x193d4bb7, RZ ;  /* 0xe6c2b449000b7827 */ /* 0x000fe200078e00ff */
[----:B------:R-:W-:-:S04]  /*1930*/  MOV R0, R12 ;  /* 0x0000000c00007202 */ /* 0x000fc80000000f00 */
[----:B------:R-:W-:-:S07]  /*1940*/  SHF.R.U32.HI R11, RZ, 0x7, R11 ;  /* 0x00000007ff0b7819 */ /* 0x000fce000001160b */
.L_x_30:
[----:B------:R-:W-:Y:S02]  /*1950*/  SHF.R.U32.HI R3, RZ, 0x4, R0 ;  /* 0x00000004ff037819 */ /* 0x000fe40000011600 */
[----:B------:R-:W-:-:S03]  /*1960*/  MOV R4, 0x19d0 ;  /* 0x000019d000047802 */ /* 0x000fc60000000f00 */
[----:B------:R-:W-:-:S04]  /*1970*/  IMAD.HI.U32 R3, R3, 0xd79435f, RZ ;  /* 0x0d79435f03037827 */ /* 0x000fc800078e00ff */
[C---:B------:R-:W-:Y:S02]  /*1980*/  IMAD R35, R3.reuse, -0x10, R20 ;  /* 0xfffffff003237824 */ /* 0x040fe400078e0214 */
[----:B------:R-:W-:-:S03]  /*1990*/  IMAD R0, R3, -0x130, R0 ;  /* 0xfffffed003007824 */ /* 0x000fc600078e0200 */
[----:B------:R-:W-:Y:S02]  /*19a0*/  VIMNMX.U32 R35, PT, PT, R35, 0x10, PT ;  /* 0x0000001023237848 */ /* 0x000fe40003fe0000 */
[----:B-1----:R-:W-:Y:S02]  /*19b0*/  LOP3.LUT R8, R0, 0xffff, RZ, 0xc0, !PT ;  /* 0x0000ffff00087812 */ /* 0x002fe400078ec0ff */
[----:B-12---:R-:W-:Y:S05]  /*19c0*/  CALL.REL.NOINC `($__internal_3_$__cuda_sm20_div_u16) ;  /* 0x0000002800ec7944 */ /* 0x006fea0003c00000 */
[----:B------:R-:W-:Y:S01]  /*19d0*/  PRMT R35, R35, 0x9910, RZ ;  /* 0x0000991023237816 */ /* 0x000fe200000000ff */
[----:B------:R-:W1:Y:S01]  /*19e0*/  S2R R8, SR_CgaCtaId ;  /* 0x0000000000087919 */ /* 0x000e620000008800 */
[----:B------:R-:W-:Y:S01]  /*19f0*/  PRMT R2, R36, 0x9910, RZ ;  /* 0x0000991024027816 */ /* 0x000fe200000000ff */
[----:B------:R-:W2:Y:S01]  /*1a00*/  LDC.64 R4, c[0x0][0x380] ;  /* 0x0000e000ff047b82 */ /* 0x000ea20000000a00 */
[----:B------:R-:W-:-:S03]  /*1a10*/  MOV R10, 0x100 ;  /* 0x00000100000a7802 */ /* 0x000fc60000000f00 */
[----:B------:R-:W-:-:S04]  /*1a20*/  IMAD R2, R35, R2, RZ ;  /* 0x0000000223027224 */ /* 0x000fc800078e02ff */
[----:B------:R-:W-:-:S05]  /*1a30*/  IMAD.MOV R2, RZ, RZ, -R2 ;  /* 0x000000ffff027224 */ /* 0x000fca00078e0a02 */
[----:B------:R-:W-:-:S05]  /*1a40*/  PRMT R9, R2, 0x7710, RZ ;  /* 0x0000771002097816 */ /* 0x000fca00000000ff */
[----:B------:R-:W-:Y:S01]  /*1a50*/  IMAD.IADD R2, R0, 0x1, R9 ;  /* 0x0000000100027824 */ /* 0x000fe200078e0209 */
[----:B------:R-:W-:Y:S01]  /*1a60*/  LOP3.LUT R9, R36, 0xffff, RZ, 0xc0, !PT ;  /* 0x0000ffff24097812 */ /* 0x000fe200078ec0ff */
[----:B------:R-:W-:-:S03]  /*1a70*/  IMAD.MOV.U32 R0, RZ, RZ, RZ ;  /* 0x000000ffff007224 */ /* 0x000fc600078e00ff */
[----:B------:R-:W-:Y:S01]  /*1a80*/  LOP3.LUT R2, R2, 0xffff, RZ, 0xc0, !PT ;  /* 0x0000ffff02027812 */ /* 0x000fe200078ec0ff */
[----:B------:R-:W-:-:S04]  /*1a90*/  IMAD R9, R9, 0xe0, RZ ;  /* 0x000000e009097824 */ /* 0x000fc800078e02ff */
[----:B------:R-:W-:Y:S01]  /*1aa0*/  IMAD R2, R3, 0x10, R2 ;  /* 0x0000001003027824 */ /* 0x000fe200078e0202 */
[----:B------:R-:W-:-:S04]  /*1ab0*/  MOV R3, 0x400 ;  /* 0x0000040000037802 */ /* 0x000fc80000000f00 */
[----:B------:R-:W-:Y:S02]  /*1ac0*/  SHF.L.U32 R2, R2, 0x7, RZ ;  /* 0x0000000702027819 */ /* 0x000fe400000006ff */
[----:B-1----:R-:W-:-:S03]  /*1ad0*/  LEA R8, R8, R3, 0x18 ;  /* 0x0000000308087211 */ /* 0x002fc600078ec0ff */
[----:B--2---:R-:W-:-:S07]  /*1ae0*/  IMAD.WIDE.U32 R4, R2, 0x4, R4 ;  /* 0x0000000402047825 */ /* 0x004fce00078e0004 */
.L_x_29:
[----:B------:R-:W-:Y:S01]  /*1af0*/  LOP3.LUT R13, R13, 0x1, RZ, 0x3c, !PT ;  /* 0x000000010d0d7812 */ /* 0x000fe200078e3cff */
[----:B------:R-:W-:Y:S05]  /*1b00*/  YIELD ;  /* 0x0000000000007946 */ /* 0x000fea0003800000 */
[----:B------:R-:W-:Y:S04]  /*1b10*/  SHF.L.U32 R3, R13, 0x1f, RZ ;  /* 0x0000001f0d037819 */ /* 0x000fe800000006ff */
[----:B-1----:R-:W1:Y:S02]  /*1b20*/  SYNCS.PHASECHK.TRANS64.TRYWAIT P0, [R8+URZ+0x31820], R3 ;  /* 0x03182003080075a7 */ /* 0x002e6400080011ff */
[----:B-12---:R-:W-:Y:S05]  /*1b30*/  @!P0 BRA `(.L_x_25) ;  /* 0x0000002400e48947 */ /* 0x006fea0003800000 */
.L_x_68:
[----:B------:R-:W2:Y:S01]  /*1b40*/  LDCU.64 UR24, c[0x0][0x348] ;  /* 0x00006900ff1877ac */ /* 0x000ea20008000a00 */
[----:B------:R-:W-:Y:S01]  /*1b50*/  R2UR UR4, R6 ;  /* 0x00000000060472ca */ /* 0x000fe200000e0000 */
[----:B-1----:R-:W-:Y:S01]  /*1b60*/  IMAD.MOV.U32 R19, RZ, RZ, 0xb580 ;  /* 0x0000b580ff137424 */ /* 0x002fe200078e00ff */
[----:B------:R-:W-:Y:S01]  /*1b70*/  R2UR UR5, R7 ;  /* 0x00000000070572ca */ /* 0x000fe200000e0000 */
[----:B------:R-:W-:Y:S01]  /*1b80*/  IMAD.U32 R15, R13, -0x80000000, RZ ;  /* 0x800000000d0f7824 */ /* 0x000fe200078e00ff */
[----:B------:R-:W-:Y:S01]  /*1b90*/  R2UR UR19, R2 ;  /* 0x00000000021372ca */ /* 0x000fe200000e0000 */
[----:B------:R-:W-:Y:S01]  /*1ba0*/  UMOV UR6, 0x0 ;  /* 0x0000000000067882 */ /* 0x000fe20000000000 */
[----:B------:R-:W-:Y:S01]  /*1bb0*/  UMOV UR7, 0x10000000 ;  /* 0x1000000000077882 */ /* 0x000fe20000000000 */
[----:B------:R-:W-:Y:S02]  /*1bc0*/  R2UR UR15, R0 ;  /* 0x00000000000f72ca */ /* 0x000fe400000e0000 */
[----:B------:R-:W-:Y:S02]  /*1bd0*/  R2UR UR22, R9 ;  /* 0x00000000091672ca */ /* 0x000fe400000e0000 */
[C---:B------:R-:W-:Y:S02]  /*1be0*/  IADD3 R22, P0, PT, R16.reuse, 0xc0, RZ ;  /* 0x000000c010167810 */ /* 0x040fe40007f1e0ff */
[----:B------:R-:W-:Y:S02]  /*1bf0*/  IADD3 R24, P1, PT, R16, 0x40, RZ ;  /* 0x0000004010187810 */ /* 0x000fe40007f3e0ff */
[----:B------:R-:W3:Y:S01]  /*1c00*/  LDG.E.CONSTANT R3, desc[UR4][R4.64] ;  /* 0x0000000404037981 */ /* 0x000ee2000c1e9900 */
[----:B------:R-:W-:Y:S01]  /*1c10*/  R2UR UR9, R8 ;  /* 0x00000000080972ca */ /* 0x000fe200000e0000 */
[--C-:B------:R-:W-:Y:S01]  /*1c20*/  IMAD.X R23, RZ, RZ, R17.reuse, P0 ;  /* 0x000000ffff177224 */ /* 0x100fe200000e0611 */
[----:B------:R-:W-:Y:S01]  /*1c30*/  R2UR UR18, R10 ;  /* 0x000000000a1272ca */ /* 0x000fe200000e0000 */
[----:B------:R-:W-:Y:S01]  /*1c40*/  IMAD.X R25, RZ, RZ, R17, P1 ;  /* 0x000000ffff197224 */ /* 0x000fe200008e0611 */
[----:B------:R-:W-:Y:S01]  /*1c50*/  R2UR UR30, R24 ;  /* 0x00000000181e72ca */ /* 0x000fe200000e0000 */
[----:B------:R-:W-:Y:S01]  /*1c60*/  UMOV UR14, UR19 ;  /* 0x00000013000e7c82 */ /* 0x000fe20008000000 */
[----:B------:R-:W-:Y:S02]  /*1c70*/  R2UR UR26, R22 ;  /* 0x00000000161a72ca */ /* 0x000fe400000e0000 */
[----:B------:R-:W-:Y:S02]  /*1c80*/  R2UR UR31, R25 ;  /* 0x00000000191f72ca */ /* 0x000fe400000e0000 */
[----:B------:R-:W-:Y:S03]  /*1c90*/  R2UR UR27, R23 ;  /* 0x00000000171b72ca */ /* 0x000fe600000e0000 */
[----:B------:R-:W-:Y:S02]  /*1ca0*/  UIADD3 UR17, UPT, UPT, UR9, 0x31800, URZ ;  /* 0x0003180009117890 */ /* 0x000fe4000fffe0ff */
[----:B------:R-:W-:Y:S02]  /*1cb0*/  UIADD3 UR18, UPT, UPT, UR18, -0x100, URZ ;  /* 0xffffff0012127890 */ /* 0x000fe4000fffe0ff */
[----:B------:R-:W-:Y:S02]  /*1cc0*/  UIADD3 UR16, UPT, UPT, UR9, 0x4000, URZ ;  /* 0x0000400009107890 */ /* 0x000fe4000fffe0ff */
[----:B------:R-:W-:Y:S02]  /*1cd0*/  UIADD3 UR8, UPT, UPT, UR9, 0x14000, URZ ;  /* 0x0001400009087890 */ /* 0x000fe4000fffe0ff */
[----:B------:R-:W-:Y:S02]  /*1ce0*/  UIADD3 UR12, UPT, UPT, UR9, 0x30000, URZ ;  /* 0x00030000090c7890 */ /* 0x000fe4000fffe0ff */
[----:B------:R-:W-:Y:S01]  /*1cf0*/  UIADD3 UR20, UPT, UPT, UR9, 0x30800, URZ ;  /* 0x0003080009147890 */ /* 0x000fe2000fffe0ff */
[----:B------:R-:W-:Y:S02]  /*1d00*/  UMOV UR10, UR18 ;  /* 0x00000012000a7c82 */ /* 0x000fe40008000000 */
[----:B------:R1:W-:Y:S01]  /*1d10*/  UTMALDG.2D [UR16], [UR30], desc[UR6] ;  /* 0x000006101e0075b4 */ /* 0x0003e20008009000 */
[----:B------:R-:W-:Y:S01]  /*1d20*/  UMOV UR9, UR17 ;  /* 0x0000001100097c82 */ /* 0x000fe20008000000 */
[----:B------:R-:W-:Y:S01]  /*1d30*/  UMOV UR13, UR17 ;  /* 0x00000011000d7c82 */ /* 0x000fe20008000000 */
[----:B------:R-:W-:Y:S01]  /*1d40*/  UMOV UR21, UR17 ;  /* 0x0000001100157c82 */ /* 0x000fe20008000000 */
[C---:B---3--:R-:W-:Y:S01]  /*1d50*/  IMAD.SHL.U32 R18, R3.reuse, 0x1000, RZ ;  /* 0x0000100003127824 */ /* 0x048fe200078e00ff */
[C---:B------:R-:W-:Y:S01]  /*1d60*/  ISETP.GT.AND P0, PT, R3.reuse, RZ, PT ;  /* 0x000000ff0300720c */ /* 0x040fe20003f04270 */
[----:B--2---:R-:W-:Y:S01]  /*1d70*/  UIADD3 UR28, UP2, UPT, UR24, 0x140, URZ ;  /* 0x00000140181c7890 */ /* 0x004fe2000ff5e0ff */
[----:B------:R-:W-:Y:S01]  /*1d80*/  R2UR UR4, R3 ;  /* 0x00000000030472ca */ /* 0x000fe200000e0000 */
[----:B------:R-:W-:Y:S01]  /*1d90*/  UIADD3 UR24, UP1, UPT, UR24, 0x1c0, URZ ;  /* 0x000001c018187890 */ /* 0x000fe2000ff3e0ff */
[----:B------:R-:W-:Y:S01]  /*1da0*/  SEL R18, R18, RZ, P0 ;  /* 0x000000ff12127207 */ /* 0x000fe20000000000 */
[----:B------:R-:W-:Y:S02]  /*1db0*/  UIADD3.X UR29, UPT, UPT, URZ, UR25, URZ, UP2, !UPT ;  /* 0x00000019ff1d7290 */ /* 0x000fe400097fe4ff */
[----:B------:R-:W-:Y:S02]  /*1dc0*/  UIADD3.X UR25, UPT, UPT, URZ, UR25, URZ, UP1, !UPT ;  /* 0x00000019ff197290 */ /* 0x000fe40008ffe4ff */
[----:B------:R-:W-:Y:S05]  /*1dd0*/  IMAD.IADD R18, R9, 0x1, R18 ;  /* 0x0000000109127824 */ /* 0x000fea00078e0212 */
[----:B------:R-:W-:Y:S01]  /*1de0*/  R2UR UR11, R18 ;  /* 0x00000000120b72ca */ /* 0x000fe200000e0000 */
[----:B------:R-:W-:Y:S04]  /*1df0*/  UISETP.LT.AND UP0, UPT, URZ, UR4, UPT ;  /* 0x00000004ff00728c */ /* 0x000fe8000bf01270 */
[----:B------:R-:W-:Y:S04]  /*1e00*/  USEL UR4, URZ, UR4, !UP0 ;  /* 0x00000004ff047287 */ /* 0x000fe8000c000000 */
[----:B------:R-:W-:Y:S04]  /*1e10*/  UIMAD UR23, UR4, 0xe, UR15 ;  /* 0x0000000e041778a4 */ /* 0x000fe8000f8e020f */
[----:B------:R1:W-:Y:S01]  /*1e20*/  UTMALDG.2D [UR8], [UR26], desc[UR6] ;  /* 0x000006081a0075b4 */ /* 0x0003e20008009000 */
[----:B------:R1:W-:Y:S04]  /*1e30*/  UTMALDG.2D [UR12], [UR28], desc[UR6] ;  /* 0x0000060c1c0075b4 */ /* 0x0003e80008009000 */
[----:B------:R1:W-:Y:S01]  /*1e40*/  UTMALDG.2D [UR20], [UR24], desc[UR6] ;  /* 0x00000614180075b4 */ /* 0x0003e20008009000 */
[----:B------:R1:W-:Y:S01]  /*1e50*/  SYNCS.ARRIVE.TRANS64 RZ, [R8+URZ+0x31800], R19 ;  /* 0x0318001308ff79a7 */ /* 0x0003e200080000ff */
[----:B------:R-:W2:Y:S02]  /*1e60*/  SYNCS.PHASECHK.TRANS64.TRYWAIT P0, [R8+URZ+0x31828], R15 ;  /* 0x0318280f080075a7 */ /* 0x000ea400080011ff */
[----:B-12---:R-:W-:Y:S05]  /*1e70*/  @!P0 BRA `(.L_x_26) ;  /* 0x0000002400308947 */ /* 0x006fea0003800000 */
.L_x_70:
[----:B------:R-:W-:Y:S01]  /*1e80*/  R2UR UR4, R8 ;  /* 0x00000000080472ca */ /* 0x000fe200000e0000 */
[----:B------:R-:W-:Y:S01]  /*1e90*/  UMOV UR14, 0x0 ;  /* 0x00000000000e7882 */ /* 0x000fe20000000000 */
[----:B------:R-:W-:Y:S01]  /*1ea0*/  R2UR UR10, R10 ;  /* 0x000000000a0a72ca */ /* 0x000fe200000e0000 */
[----:B------:R-:W-:Y:S01]  /*1eb0*/  UMOV UR15, 0x10000000 ;  /* 0x10000000000f7882 */ /* 0x000fe20000000000 */
[----:B------:R-:W-:Y:S01]  /*1ec0*/  R2UR UR16, R24 ;  /* 0x00000000181072ca */ /* 0x000fe200000e0000 */
[----:B------:R-:W-:Y:S01]  /*1ed0*/  IMAD.MOV.U32 R19, RZ, RZ, 0xb000 ;  /* 0x0000b000ff137424 */ /* 0x000fe200078e00ff */
[----:B------:R-:W-:Y:S02]  /*1ee0*/  R2UR UR17, R25 ;  /* 0x00000000191172ca */ /* 0x000fe400000e0000 */
[----:B------:R-:W-:Y:S02]  /*1ef0*/  R2UR UR11, R2 ;  /* 0x00000000020b72ca */ /* 0x000fe400000e0000 */
[----:B------:R-:W-:Y:S02]  /*1f00*/  R2UR UR12, R22 ;  /* 0x00000000160c72ca */ /* 0x000fe400000e0000 */
[----:B------:R-:W-:Y:S01]  /*1f10*/  R2UR UR13, R23 ;  /* 0x00000000170d72ca */ /* 0x000fe200000e0000 */
[----:B------:R-:W-:Y:S01]  /*1f20*/  UIADD3 UR9, UPT, UPT, UR4, 0x31808, URZ ;  /* 0x0003180804097890 */ /* 0x000fe2000fffe0ff */
[----:B------:R-:W-:Y:S01]  /*1f30*/  R2UR UR7, R18 ;  /* 0x00000000120772ca */ /* 0x000fe200000e0000 */
[----:B------:R-:W-:Y:S02]  /*1f40*/  UIADD3 UR10, UPT, UPT, UR10, -0x80, URZ ;  /* 0xffffff800a0a7890 */ /* 0x000fe4000fffe0ff */
[----:B------:R-:W-:Y:S02]  /*1f50*/  UIADD3 UR8, UPT, UPT, UR4, 0x8000, URZ ;  /* 0x0000800004087890 */ /* 0x000fe4000fffe0ff */
[----:B------:R-:W-:Y:S01]  /*1f60*/  UIADD3 UR4, UPT, UPT, UR4, 0x1b000, URZ ;  /* 0x0001b00004047890 */ /* 0x000fe2000fffe0ff */
[----:B------:R-:W-:Y:S02]  /*1f70*/  UMOV UR5, UR9 ;  /* 0x0000000900057c82 */ /* 0x000fe40008000000 */
[----:B------:R-:W-:Y:S04]  /*1f80*/  UMOV UR6, UR10 ;  /* 0x0000000a00067c82 */ /* 0x000fe80008000000 */
[----:B------:R2:W-:Y:S02]  /*1f90*/  UTMALDG.2D [UR8], [UR16], desc[UR14] ;  /* 0x00000e08100075b4 */ /* 0x0005e40008009000 */
[----:B------:R2:W-:Y:S01]  /*1fa0*/  UTMALDG.2D [UR4], [UR12], desc[UR14] ;  /* 0x00000e040c0075b4 */ /* 0x0005e20008009000 */
[----:B------:R2:W-:Y:S01]  /*1fb0*/  SYNCS.ARRIVE.TRANS64 RZ, [R8+URZ+0x31808], R19 ;  /* 0x0318081308ff79a7 */ /* 0x0005e200080000ff */
[----:B------:R-:W3:Y:S02]  /*1fc0*/  SYNCS.PHASECHK.TRANS64.TRYWAIT P0, [R8+URZ+0x31830], R15 ;  /* 0x0318300f080075a7 */ /* 0x000ee400080011ff */
[----:B--23--:R-:W-:Y:S05]  /*1fd0*/  @!P0 BRA `(.L_x_27) ;  /* 0x0000002000f48947 */ /* 0x00cfea0003800000 */
.L_x_72:
[----:B------:R-:W-:Y:S01]  /*1fe0*/  R2UR UR4, R8 ;  /* 0x00000000080472ca */ /* 0x000fe200000e0000 */
[----:B------:R-:W-:Y:S01]  /*1ff0*/  UMOV UR14, 0x0 ;  /* 0x00000000000e7882 */ /* 0x000fe20000000000 */
[----:B------:R-:W-:Y:S01]  /*2000*/  R2UR UR10, R10 ;  /* 0x000000000a0a72ca */ /* 0x000fe200000e0000 */
[----:B------:R-:W-:Y:S01]  /*2010*/  UMOV UR15, 0x10000000 ;  /* 0x10000000000f7882 */ /* 0x000fe20000000000 */
[----:B------:R-:W-:Y:S01]  /*2020*/  R2UR UR16, R24 ;  /* 0x00000000181072ca */ /* 0x000fe200000e0000 */
[----:B------:R-:W-:Y:S01]  /*2030*/  VIADD R3, R10, 0x80 ;  /* 0x000000800a037836 */ /* 0x000fe20000000000 */
[----:B------:R-:W-:Y:S02]  /*2040*/  R2UR UR17, R25 ;  /* 0x00000000191172ca */ /* 0x000fe400000e0000 */
[----:B------:R-:W-:Y:S02]  /*2050*/  R2UR UR11, R2 ;  /* 0x00000000020b72ca */ /* 0x000fe400000e0000 */
[----:B------:R-:W-:Y:S02]  /*2060*/  R2UR UR12, R22 ;  /* 0x00000000160c72ca */ /* 0x000fe400000e0000 */
[----:B------:R-:W-:Y:S01]  /*2070*/  R2UR UR13, R23 ;  /* 0x00000000170d72ca */ /* 0x000fe200000e0000 */
[----:B------:R-:W-:Y:S01]  /*2080*/  UIADD3 UR9, UPT, UPT, UR4, 0x31810, URZ ;  /* 0x0003181004097890 */ /* 0x000fe2000fffe0ff */
[----:B------:R-:W-:Y:S01]  /*2090*/  R2UR UR7, R18 ;  /* 0x00000000120772ca */ /* 0x000fe200000e0000 */
[----:B------:R-:W-:Y:S02]  /*20a0*/  UIADD3 UR8, UPT, UPT, UR4, 0xc000, URZ ;  /* 0x0000c00004087890 */ /* 0x000fe4000fffe0ff */
[----:B------:R-:W-:Y:S01]  /*20b0*/  UIADD3 UR4, UPT, UPT, UR4, 0x22000, URZ ;  /* 0x0002200004047890 */ /* 0x000fe2000fffe0ff */
[----:B------:R-:W-:Y:S02]  /*20c0*/  UMOV UR6, UR10 ;  /* 0x0000000a00067c82 */ /* 0x000fe40008000000 */
[----:B------:R-:W-:Y:S04]  /*20d0*/  UMOV UR5, UR9 ;  /* 0x0000000900057c82 */ /* 0x000fe80008000000 */
[----:B------:R2:W-:Y:S03]  /*20e0*/  UTMALDG.2D [UR8], [UR16], desc[UR14] ;  /* 0x00000e08100075b4 */ /* 0x0005e60008009000 */
[----:B------:R2:W-:Y:S01]  /*20f0*/  UTMALDG.2D [UR4], [UR12], desc[UR14] ;  /* 0x00000e040c0075b4 */ /* 0x0005e20008009000 */
[----:B------:R2:W-:Y:S01]  /*2100*/  SYNCS.ARRIVE.TRANS64 RZ, [R8+URZ+0x31810], R19 ;  /* 0x0318101308ff79a7 */ /* 0x0005e200080000ff */
[----:B------:R-:W3:Y:S02]  /*2110*/  SYNCS.PHASECHK.TRANS64.TRYWAIT P0, [R8+URZ+0x31838], R15 ;  /* 0x0318380f080075a7 */ /* 0x000ee400080011ff */
[----:B--23--:R-:W-:Y:S05]  /*2120*/  @!P0 BRA `(.L_x_28) ;  /* 0x0000002000bc8947 */ /* 0x00cfea0003800000 */
.L_x_74:
[----:B------:R-:W-:Y:S01]  /*2130*/  R2UR UR4, R8 ;  /* 0x00000000080472ca */ /* 0x000fe200000e0000 */
[----:B------:R-:W-:Y:S01]  /*2140*/  UMOV UR14, 0x0 ;  /* 0x00000000000e7882 */ /* 0x000fe20000000000 */
[----:B------:R-:W-:Y:S01]  /*2150*/  R2UR UR16, R24 ;  /* 0x00000000181072ca */ /* 0x000fe200000e0000 */
[----:B------:R-:W-:Y:S01]  /*2160*/  UMOV UR15, 0x10000000 ;  /* 0x10000000000f7882 */ /* 0x000fe20000000000 */
[----:B------:R-:W-:Y:S01]  /*2170*/  R2UR UR17, R25 ;  /* 0x00000000191172ca */ /* 0x000fe200000e0000 */
[----:B------:R-:W-:Y:S01]  /*2180*/  VIADD R10, R10, 0x200 ;  /* 0x000002000a0a7836 */ /* 0x000fe20000000000 */
[----:B------:R-:W-:Y:S01]  /*2190*/  R2UR UR10, R3 ;  /* 0x00000000030a72ca */ /* 0x000fe200000e0000 */
[----:B------:R-:W-:Y:S01]  /*21a0*/  VIADD R0, R0, 0x1 ;  /* 0x0000000100007836 */ /* 0x000fe20000000000 */
[----:B------:R-:W-:Y:S02]  /*21b0*/  R2UR UR11, R2 ;  /* 0x00000000020b72ca */ /* 0x000fe400000e0000 */
[----:B------:R-:W-:Y:S02]  /*21c0*/  R2UR UR12, R22 ;  /* 0x00000000160c72ca */ /* 0x000fe400000e0000 */
[----:B------:R-:W-:Y:S01]  /*21d0*/  R2UR UR13, R23 ;  /* 0x00000000170d72ca */ /* 0x000fe200000e0000 */
[----:B------:R-:W-:Y:S01]  /*21e0*/  UIADD3 UR9, UPT, UPT, UR4, 0x31818, URZ ;  /* 0x0003181804097890 */ /* 0x000fe2000fffe0ff */
[----:B------:R-:W-:Y:S01]  /*21f0*/  R2UR UR7, R18 ;  /* 0x00000000120772ca */ /* 0x000fe200000e0000 */
[----:B------:R-:W-:Y:S01]  /*2200*/  UIADD3 UR8, UPT, UPT, UR4, 0x10000, URZ ;  /* 0x0001000004087890 */ /* 0x000fe2000fffe0ff */
[----:B------:R-:W-:Y:S01]  /*2210*/  ISETP.NE.AND P0, PT, R10, 0x1d00, PT ;  /* 0x00001d000a00780c */ /* 0x000fe20003f05270 */
[----:B------:R-:W-:Y:S02]  /*2220*/  UIADD3 UR4, UPT, UPT, UR4, 0x29000, URZ ;  /* 0x0002900004047890 */ /* 0x000fe4000fffe0ff */
[----:B------:R-:W-:Y:S01]  /*2230*/  UMOV UR6, UR10 ;  /* 0x0000000a00067c82 */ /* 0x000fe20008000000 */
[----:B------:R-:W-:Y:S04]  /*2240*/  UMOV UR5, UR9 ;  /* 0x0000000900057c82 */ /* 0x000fe80008000000 */
[----:B------:R2:W-:Y:S03]  /*2250*/  UTMALDG.2D [UR8], [UR16], desc[UR14] ;  /* 0x00000e08100075b4 */ /* 0x0005e60008009000 */
[----:B------:R2:W-:Y:S01]  /*2260*/  UTMALDG.2D [UR4], [UR12], desc[UR14] ;  /* 0x00000e040c0075b4 */ /* 0x0005e20008009000 */
[----:B------:R2:W-:Y:S01]  /*2270*/  SYNCS.ARRIVE.TRANS64 RZ, [R8+URZ+0x31818], R19 ;  /* 0x0318181308ff79a7 */ /* 0x0005e200080000ff */
[----:B------:R-:W-:Y:S05]  /*2280*/  @P0 BRA `(.L_x_29) ;  /* 0xfffffff800180947 */ /* 0x000fea000383ffff */
[----:B------:R-:W-:-:S13]  /*2290*/  ISETP.NE.AND P0, PT, R14, R11, PT ;  /* 0x0000000b0e00720c */ /* 0x000fda0003f05270 */
[----:B--2---:R-:W-:Y:S05]  /*22a0*/  @!P0 EXIT ;  /* 0x000000000000894d */ /* 0x004fea0003800000 */
[----:B------:R-:W-:-:S05]  /*22b0*/  IADD3 R14, PT, PT, R14, 0x1, RZ ;  /* 0x000000010e0e7810 */ /* 0x000fca0007ffe0ff */
[----:B------:R-:W-:Y:S01]  /*22c0*/  IMAD R0, R14, 0x8e, R12 ;  /* 0x0000008e0e007824 */ /* 0x000fe200078e020c */
[----:B------:R-:W-:Y:S06]  /*22d0*/  BRA `(.L_x_30) ;  /* 0xfffffff4009c7947 */ /* 0x000fec000383ffff */
.L_x_13:
[----:B------:R-:W-:-:S04]  /*22e0*/  LOP3.LUT R0, R3, 0xfffffffc, RZ, 0xc0, !PT ;  /* 0xfffffffc03007812 */ /* 0x000fc800078ec0ff */
[----:B------:R-:W-:-:S13]  /*22f0*/  ISETP.NE.AND P0, PT, R0, 0x4, PT ;  /* 0x000000040000780c */ /* 0x000fda0003f05270 */
[----:B-1----:R-:W-:Y:S05]  /*2300*/  @P0 EXIT ;  /* 0x000000000000094d */ /* 0x002fea0003800000 */
[----:B------:R-:W1:Y:S01]  /*2310*/  S2R R0, SR_CgaCtaId ;  /* 0x0000000000007919 */ /* 0x000e620000008800 */
[----:B------:R-:W-:-:S04]  /*2320*/  MOV R7, 0x400 ;  /* 0x0000040000077802 */ /* 0x000fc80000000f00 */
[----:B-1----:R-:W-:-:S05]  /*2330*/  LEA R0, R0, R7, 0x18 ;  /* 0x0000000700007211 */ /* 0x002fca00078ec0ff */
[----:B------:R-:W1:Y:S02]  /*2340*/  LDS R2, [R0+0x31880] ;  /* 0x0318800000027984 */ /* 0x000e640000000800 */
[----:B-1----:R-:W-:-:S13]  /*2350*/  ISETP.NE.AND P0, PT, R2, RZ, PT ;  /* 0x000000ff0200720c */ /* 0x002fda0003f05270 */
[----:B------:R-:W-:Y:S05]  /*2360*/  @!P0 BRA `(.L_x_31) ;  /* 0x0000000000048947 */ /* 0x000fea0003800000 */
[----:B------:R-:W-:Y:S05]  /*2370*/  BPT.TRAP 0x1 ;  /* 0x000000040000795c */ /* 0x000fea0000300000 */
.L_x_31:
[----:B------:R-:W1:Y:S01]  /*2380*/  S2UR UR4, SR_CTAID.X ;  /* 0x00000000000479c3 */ /* 0x000e620000002500 */
[----:B------:R-:W-:Y:S02]  /*2390*/  IADD3 R3, PT, PT, R3, -0x4, RZ ;  /* 0xfffffffc03037810 */ /* 0x000fe40007ffe0ff */
[----:B-1----:R-:W-:-:S13]  /*23a0*/  ISETP.LE.U32.AND P0, PT, R5, UR4, PT ;  /* 0x0000000405007c0c */ /* 0x002fda000bf03070 */
[----:B------:R-:W-:Y:S05]  /*23b0*/  @P0 BRA `(.L_x_32) ;  /* 0x0000001800d00947 */ /* 0x000fea0003800000 */
[----:B------:R-:W-:Y:S02]  /*23c0*/  IMAD.U32 R31, RZ, RZ, UR4 ;  /* 0x00000004ff1f7e24 */ /* 0x000fe4000f8e00ff */
[----:B------:R-:W-:Y:S02]  /*23d0*/  IMAD.SHL.U32 R21, R21, 0x4, RZ ;  /* 0x0000000415157824 */ /* 0x000fe400078e00ff */
[----:B------:R-:W-:Y:S01]  /*23e0*/  IMAD.SHL.U32 R30, R3, 0x800, RZ ;  /* 0x00000800031e7824 */ /* 0x000fe200078e00ff */
[----:B------:R-:W-:Y:S01]  /*23f0*/  LOP3.LUT R22, RZ, R31, RZ, 0x33, !PT ;  /* 0x0000001fff167212 */ /* 0x000fe200078e33ff */
[C---:B------:R-:W-:Y:S01]  /*2400*/  VIADD R27, R21.reuse, 0x1 ;  /* 0x00000001151b7836 */ /* 0x040fe20000000000 */
[--C-:B------:R-:W-:Y:S01]  /*2410*/  SHF.R.U32.HI R29, RZ, 0x3, R21.reuse ;  /* 0x00000003ff1d7819 */ /* 0x100fe20000011615 */
[----:B------:R-:W-:Y:S01]  /*2420*/  IMAD.MOV.U32 R23, RZ, RZ, RZ ;  /* 0x000000ffff177224 */ /* 0x000fe200078e00ff */
[----:B------:R-:W-:Y:S01]  /*2430*/  IADD3 R25, PT, PT, R21, 0x3, RZ ;  /* 0x0000000315197810 */ /* 0x000fe20007ffe0ff */
[----:B------:R-:W-:Y:S01]  /*2440*/  IMAD.IADD R22, R5, 0x1, R22 ;  /* 0x0000000105167824 */ /* 0x000fe200078e0216 */
[----:B------:R-:W-:Y:S01]  /*2450*/  LOP3.LUT R2, R29, 0x3, RZ, 0xc0, !PT ;  /* 0x000000031d027812 */ /* 0x000fe200078ec0ff */
[----:B------:R-:W-:Y:S01]  /*2460*/  VIADD R5, R21, 0x2 ;  /* 0x0000000215057836 */ /* 0x000fe20000000000 */
[----:B------:R-:W-:Y:S01]  /*2470*/  PRMT R24, R31, 0x7610, R24 ;  /* 0x000076101f187816 */ /* 0x000fe20000000018 */
[----:B------:R-:W-:Y:S01]  /*2480*/  IMAD.HI.U32 R22, R22, -0x193d4bb7, RZ ;  /* 0xe6c2b44916167827 */ /* 0x000fe200078e00ff */
[----:B------:R-:W-:-:S02]  /*2490*/  LOP3.LUT R28, R2, 0x4, R21, 0xf8, !PT ;  /* 0x00000004021c7812 */ /* 0x000fc400078ef815 */
[C---:B------:R-:W-:Y:S02]  /*24a0*/  LOP3.LUT R27, R2.reuse, 0x5, R27, 0x78, !PT ;  /* 0x00000005021b7812 */ /* 0x040fe400078e781b */
[----:B------:R-:W-:Y:S02]  /*24b0*/  SHF.R.U32.HI R22, RZ, 0x7, R22 ;  /* 0x00000007ff167819 */ /* 0x000fe40000011616 */
[C---:B------:R-:W-:Y:S02]  /*24c0*/  LOP3.LUT R26, R2.reuse, 0x6, R5, 0x78, !PT ;  /* 0x00000006021a7812 */ /* 0x040fe400078e7805 */
[----:B------:R-:W-:Y:S01]  /*24d0*/  LOP3.LUT R25, R2, 0x7, R25, 0x78, !PT ;  /* 0x0000000702197812 */ /* 0x000fe200078e7819 */
[----:B------:R-:W-:Y:S01]  /*24e0*/  IMAD.MOV R22, RZ, RZ, -R22 ;  /* 0x000000ffff167224 */ /* 0x000fe200078e0a16 */
[----:B------:R-:W-:-:S07]  /*24f0*/  MOV R21, 0xffffffff ;  /* 0xffffffff00157802 */ /* 0x000fce0000000f00 */
.L_x_55:
[----:B------:R-:W-:Y:S01]  /*2500*/  VIADD R21, R21, 0x1 ;  /* 0x0000000115157836 */ /* 0x000fe20000000000 */
[----:B------:R-:W-:Y:S05]  /*2510*/  YIELD ;  /* 0x0000000000007946 */ /* 0x000fea0003800000 */
[----:B--2---:R-:W-:Y:S01]  /*2520*/  IMAD.SHL.U32 R5, R21, 0x8, RZ ;  /* 0x0000000815057824 */ /* 0x004fe200078e00ff */
[----:B------:R-:W-:Y:S01]  /*2530*/  SHF.R.U32.HI R7, RZ, 0x1, R21 ;  /* 0x00000001ff077819 */ /* 0x000fe20000011615 */
[----:B------:R-:W-:Y:S01]  /*2540*/  VIADD R22, R22, 0x1 ;  /* 0x0000000116167836 */ /* 0x000fe20000000000 */
[----:B------:R-:W-:Y:S02]  /*2550*/  SHF.R.U32.HI R39, RZ, 0x4, R31 ;  /* 0x00000004ff277819 */ /* 0x000fe4000001161f */
[----:B------:R-:W-:-:S02]  /*2560*/  LOP3.LUT R5, R5, 0x8, RZ, 0xc0, !PT ;  /* 0x0000000805057812 */ /* 0x000fc400078ec0ff */
[----:B------:R-:W-:Y:S01]  /*2570*/  LOP3.LUT R7, R7, 0x1, RZ, 0xc0, !PT ;  /* 0x0000000107077812 */ /* 0x000fe200078ec0ff */
[----:B------:R-:W-:Y:S01]  /*2580*/  IMAD.HI.U32 R39, R39, 0xd79435f, RZ ;  /* 0x0d79435f27277827 */ /* 0x000fe200078e00ff */
[----:B------:R-:W-:Y:S02]  /*2590*/  ISETP.NE.AND P1, PT, R3, RZ, PT ;  /* 0x000000ff0300720c */ /* 0x000fe40003f25270 */
[----:B------:R-:W-:Y:S01]  /*25a0*/  SHF.L.U32 R7, R7, 0x1f, RZ ;  /* 0x0000001f07077819 */ /* 0x000fe200000006ff */
[----:B------:R-:W-:Y:S01]  /*25b0*/  IMAD.IADD R2, R0, 0x1, R5 ;  /* 0x0000000100027824 */ /* 0x000fe200078e0205 */
[C---:B------:R-:W-:Y:S01]  /*25c0*/  PRMT R4, R39.reuse, 0x9910, RZ ;  /* 0x0000991027047816 */ /* 0x040fe200000000ff */
[----:B------:R-:W-:Y:S01]  /*25d0*/  IMAD R35, R39, -0x10, R20 ;  /* 0xfffffff027237824 */ /* 0x000fe200078e0214 */
[----:B------:R-:W-:Y:S01]  /*25e0*/  ISETP.NE.AND P0, PT, R22, 0x1, PT ;  /* 0x000000011600780c */ /* 0x000fe20003f05270 */
[----:B------:R-:W1:Y:S02]  /*25f0*/  SYNCS.PHASECHK.TRANS64.TRYWAIT P2, [R2+URZ+0x31860], R7 ;  /* 0x03186007020075a7 */ /* 0x000e6400080411ff */
[----:B------:R-:W-:-:S05]  /*2600*/  IMAD R4, R4, 0x130, RZ ;  /* 0x0000013004047824 */ /* 0x000fca00078e02ff */
[----:B------:R-:W-:-:S04]  /*2610*/  IADD3 R5, PT, PT, RZ, -R4, RZ ;  /* 0x80000004ff057210 */ /* 0x000fc80007ffe0ff */
[----:B------:R-:W-:Y:S01]  /*2620*/  PRMT R5, R5, 0x7710, RZ ;  /* 0x0000771005057816 */ /* 0x000fe200000000ff */
[----:B-1----:R-:W-:Y:S06]  /*2630*/  @!P2 BRA `(.L_x_33) ;  /* 0x0000001c0094a947 */ /* 0x002fec0003800000 */
.L_x_76:
[----:B------:R-:W-:Y:S01]  /*2640*/  NOP ;  /* 0x0000000000007918 */ /* 0x000fe20000000000 */
[----:B------:R-:W-:Y:S01]  /*2650*/  LOP3.LUT R6, R21, 0x1, RZ, 0xc0, !PT ;  /* 0x0000000115067812 */ /* 0x000fe200078ec0ff */
[----:B------:R-:W-:Y:S01]  /*2660*/  IMAD.IADD R38, R5, 0x1, R24 ;  /* 0x0000000105267824 */ /* 0x000fe200078e0218 */
[----:B------:R-:W-:Y:S01]  /*2670*/  VIMNMX.U32 R35, PT, PT, R35, 0x10, PT ;  /* 0x0000001023237848 */ /* 0x000fe20003fe0000 */
[----:B------:R-:W-:Y:S06]  /*2680*/  @P1 BRA `(.L_x_34) ;  /* 0x0000000000041947 */ /* 0x000fec0003800000 */
[----:B------:R-:W-:-:S04]  /*2690*/  DEPBAR.LE SB0, 0x1 ;  /* 0x000080400000791a */ /* 0x000fc80000000000 */
.L_x_34:
[----:B------:R-:W-:Y:S02]  /*26a0*/  LOP3.LUT R8, R38, 0xffff, RZ, 0xc0, !PT ;  /* 0x0000ffff26087812 */ /* 0x000fe400078ec0ff */
[----:B------:R-:W-:Y:S02]  /*26b0*/  MOV R4, 0x26d0 ;  /* 0x000026d000047802 */ /* 0x000fe40000000f00 */
[----:B-1----:R-:W-:Y:S05]  /*26c0*/  CALL.REL.NOINC `($__internal_3_$__cuda_sm20_div_u16) ;  /* 0x0000001c00ac7944 */ /* 0x002fea0003c00000 */
[----:B------:R-:W-:Y:S05]  /*26d0*/  WARPSYNC.ALL ;  /* 0x0000000000007948 */ /* 0x000fea0003800000 */
[----:B------:R-:W-:Y:S01]  /*26e0*/  NOP ;  /* 0x0000000000007918 */ /* 0x000fe20000000000 */
[----:B------:R-:W-:Y:S02]  /*26f0*/  ISETP.NE.AND P1, PT, R3, RZ, PT ;  /* 0x000000ff0300720c */ /* 0x000fe40003f25270 */
[----:B------:R-:W-:Y:S01]  /*2700*/  R2UR UR7, R6 ;  /* 0x00000000060772ca */ /* 0x000fe200000e0000 */
[----:B------:R-:W-:Y:S01]  /*2710*/  BAR.SYNC.DEFER_BLOCKING 0x8, 0x80 ;  /* 0x0202000000007b1d */ /* 0x000fe20000010000 */
[----:B------:R-:W-:Y:S01]  /*2720*/  IMAD R32, R23, 0x2000, R30 ;  /* 0x0000200017207824 */ /* 0x000fe200078e021e */
[----:B------:R-:W-:-:S03]  /*2730*/  PRMT R40, R36, 0x9910, RZ ;  /* 0x0000991024287816 */ /* 0x000fc600000000ff */
[----:B------:R-:W-:-:S04]  /*2740*/  IMAD R37, R29, 0x80, R32 ;  /* 0x000000801d257824 */ /* 0x000fc800078e0220 */
[----:B------:R-:W-:-:S03]  /*2750*/  IMAD R33, R28, 0x10, R37 ;  /* 0x000000101c217824 */ /* 0x000fc600078e0225 */
[----:B------:R-:W-:-:S09]  /*2760*/  UIMAD UR7, UR7, 0xe0, URZ ;  /* 0x000000e0070778a4 */ /* 0x000fd2000f8e02ff */
[----:B------:R-:W1:Y:S01]  /*2770*/  LDTM.x8 R12, tmem[UR7] ;  /* 0x00000007000c79ee */ /* 0x000e6200081c0000 */
[----:B------:R-:W-:Y:S01]  /*2780*/  NOP ;  /* 0x0000000000007918 */ /* 0x000fe20000000000 */
[----:B-1----:R-:W1:Y:S01]  /*2790*/  LDTM.x8 R4, tmem[UR7+0x8] ;  /* 0x00000807000479ee */ /* 0x002e6200081c0000 */
[----:B------:R-:W-:Y:S02]  /*27a0*/  F2FP.BF16.F32.PACK_AB R12, R13, R12 ;  /* 0x0000000c0d0c723e */ /* 0x000fe400000010ff */
[----:B------:R-:W-:Y:S02]  /*27b0*/  F2FP.BF16.F32.PACK_AB R13, R15, R14 ;  /* 0x0000000e0f0d723e */ /* 0x000fe400000010ff */
[----:B------:R-:W-:Y:S01]  /*27c0*/  F2FP.BF16.F32.PACK_AB R14, R17, R16 ;  /* 0x00000010110e723e */ /* 0x000fe200000010ff */
[C---:B------:R-:W-:Y:S01]  /*27d0*/  IMAD.IADD R16, R0.reuse, 0x1, R33 ;  /* 0x0000000100107824 */ /* 0x040fe200078e0221 */
[----:B------:R-:W-:Y:S02]  /*27e0*/  F2FP.BF16.F32.PACK_AB R15, R19, R18 ;  /* 0x00000012130f723e */ /* 0x000fe400000010ff */
[----:B-1----:R-:W-:Y:S01]  /*27f0*/  F2FP.BF16.F32.PACK_AB R33, R7, R6 ;  /* 0x000000060721723e */ /* 0x002fe200000010ff */
[----:B------:R-:W-:Y:S01]  /*2800*/  IMAD R7, R27, 0x10, R37 ;  /* 0x000000101b077824 */ /* 0x000fe200078e0225 */
[----:B------:R-:W-:Y:S01]  /*2810*/  F2FP.BF16.F32.PACK_AB R32, R5, R4 ;  /* 0x000000040520723e */ /* 0x000fe200000010ff */
[----:B------:R1:W-:Y:S01]  /*2820*/  STS.128 [R16], R12 ;  /* 0x0000000c10007388 */ /* 0x0003e20000000c00 */
[----:B------:R-:W-:Y:S01]  /*2830*/  PRMT R5, R35, 0x9910, RZ ;  /* 0x0000991023057816 */ /* 0x000fe200000000ff */
[----:B------:R-:W-:Y:S01]  /*2840*/  NOP ;  /* 0x0000000000007918 */ /* 0x000fe20000000000 */
[----:B------:R-:W-:Y:S01]  /*2850*/  F2FP.BF16.F32.PACK_AB R34, R9, R8 ;  /* 0x000000080922723e */ /* 0x000fe200000010ff */
[----:B------:R-:W-:Y:S01]  /*2860*/  IMAD.IADD R42, R0, 0x1, R7 ;  /* 0x00000001002a7824 */ /* 0x000fe200078e0207 */
[----:B------:R-:W-:Y:S01]  /*2870*/  F2FP.BF16.F32.PACK_AB R35, R11, R10 ;  /* 0x0000000a0b23723e */ /* 0x000fe200000010ff */
[----:B------:R-:W-:-:S04]  /*2880*/  IMAD R40, R40, R5, RZ ;  /* 0x0000000528287224 */ /* 0x000fc800078e02ff */
[----:B------:R2:W-:Y:S01]  /*2890*/  STS.128 [R42], R32 ;  /* 0x000000202a007388 */ /* 0x0005e20000000c00 */
[----:B------:R-:W-:-:S05]  /*28a0*/  IMAD.MOV R40, RZ, RZ, -R40 ;  /* 0x000000ffff287224 */ /* 0x000fca00078e0a28 */
[----:B------:R-:W-:-:S05]  /*28b0*/  PRMT R41, R40, 0x7710, RZ ;  /* 0x0000771028297816 */ /* 0x000fca00000000ff */
[----:B------:R-:W-:-:S05]  /*28c0*/  IMAD.IADD R38, R38, 0x1, R41 ;  /* 0x0000000126267824 */ /* 0x000fca00078e0229 */
[----:B------:R-:W-:Y:S01]  /*28d0*/  LOP3.LUT R38, R38, 0xffff, RZ, 0xc0, !PT ;  /* 0x0000ffff26267812 */ /* 0x000fe200078ec0ff */
[----:B-1----:R-:W1:Y:S01]  /*28e0*/  LDTM.x8 R12, tmem[UR7+0x10] ;  /* 0x00001007000c79ee */ /* 0x002e6200081c0000 */
[----:B------:R-:W-:Y:S01]  /*28f0*/  NOP ;  /* 0x0000000000007918 */ /* 0x000fe20000000000 */
[----:B-1----:R-:W1:Y:S02]  /*2900*/  LDTM.x8 R4, tmem[UR7+0x18] ;  /* 0x00001807000479ee */ /* 0x002e6400081c0000 */
[----:B------:R-:W-:Y:S01]  /*2910*/  IMAD R39, R39, 0x10, R38 ;  /* 0x0000001027277824 */ /* 0x000fe200078e0226 */
[----:B--2---:R-:W-:-:S03]  /*2920*/  LOP3.LUT R32, R36, 0xffff, RZ, 0xc0, !PT ;  /* 0x0000ffff24207812 */ /* 0x004fc600078ec0ff */
[----:B------:R-:W-:Y:S02]  /*2930*/  IMAD.SHL.U32 R33, R39, 0x80, RZ ;  /* 0x0000008027217824 */ /* 0x000fe400078e00ff */
[----:B------:R-:W-:Y:S01]  /*2940*/  IMAD R32, R32, 0xe0, RZ ;  /* 0x000000e020207824 */ /* 0x000fe200078e02ff */
[----:B------:R-:W-:Y:S02]  /*2950*/  F2FP.BF16.F32.PACK_AB R12, R13, R12 ;  /* 0x0000000c0d0c723e */ /* 0x000fe400000010ff */
[----:B------:R-:W-:Y:S02]  /*2960*/  F2FP.BF16.F32.PACK_AB R13, R15, R14 ;  /* 0x0000000e0f0d723e */ /* 0x000fe400000010ff */
[----:B------:R-:W-:Y:S01]  /*2970*/  F2FP.BF16.F32.PACK_AB R14, R17, R16 ;  /* 0x00000010110e723e */ /* 0x000fe200000010ff */
[--C-:B------:R-:W-:Y:S01]  /*2980*/  IMAD R17, R26, 0x10, R37.reuse ;  /* 0x000000101a117824 */ /* 0x100fe200078e0225 */
[----:B------:R-:W-:Y:S01]  /*2990*/  F2FP.BF16.F32.PACK_AB R15, R19, R18 ;  /* 0x00000012130f723e */ /* 0x000fe200000010ff */
[----:B------:R-:W-:Y:S01]  /*29a0*/  IMAD R37, R25, 0x10, R37 ;  /* 0x0000001019257824 */ /* 0x000fe200078e0225 */
[----:B-1----:R-:W-:Y:S01]  /*29b0*/  F2FP.BF16.F32.PACK_AB R4, R5, R4 ;  /* 0x000000040504723e */ /* 0x002fe200000010ff */
[C---:B------:R-:W-:Y:S01]  /*29c0*/  IMAD.IADD R17, R0.reuse, 0x1, R17 ;  /* 0x0000000100117824 */ /* 0x040fe200078e0211 */
[----:B------:R-:W-:Y:S01]  /*29d0*/  F2FP.BF16.F32.PACK_AB R5, R7, R6 ;  /* 0x000000060705723e */ /* 0x000fe200000010ff */
[----:B------:R-:W-:Y:S01]  /*29e0*/  IMAD.IADD R37, R0, 0x1, R37 ;  /* 0x0000000100257824 */ /* 0x000fe200078e0225 */
[----:B------:R-:W-:-:S02]  /*29f0*/  F2FP.BF16.F32.PACK_AB R6, R9, R8 ;  /* 0x000000080906723e */ /* 0x000fc400000010ff */
[----:B------:R-:W-:Y:S01]  /*2a00*/  F2FP.BF16.F32.PACK_AB R7, R11, R10 ;  /* 0x0000000a0b07723e */ /* 0x000fe200000010ff */
[----:B------:R1:W-:Y:S01]  /*2a10*/  STS.128 [R17], R12 ;  /* 0x0000000c11007388 */ /* 0x0003e20000000c00 */
[----:B------:R-:W-:-:S03]  /*2a20*/  NOP ;  /* 0x0000000000007918 */ /* 0x000fc60000000000 */
[----:B------:R1:W-:Y:S01]  /*2a30*/  STS.128 [R37], R4 ;  /* 0x0000000425007388 */ /* 0x0003e20000000c00 */
[----:B------:R2:W-:Y:S06]  /*2a40*/  MEMBAR.ALL.CTA ;  /* 0x0000000000007992 */ /* 0x0005ec0000008000 */
[----:B--2---:R-:W2:Y:S02]  /*2a50*/  FENCE.VIEW.ASYNC.S ;  /* 0x00000000000073c6 */ /* 0x004ea40000000000 */
[----:B--2---:R-:W-:Y:S06]  /*2a60*/  BAR.SYNC.DEFER_BLOCKING 0x8, 0x80 ;  /* 0x0202000000007b1d */ /* 0x004fec0000010000 */
[----:B------:R-:W-:Y:S05]  /*2a70*/  @P1 BRA `(.L_x_35) ;  /* 0x0000000000381947 */ /* 0x000fea0003800000 */
[----:B------:R-:W-:Y:S01]  /*2a80*/  ELECT P2, URZ, PT ;  /* 0x0000000000ff782f */ /* 0x000fe20003840000 */
[----:B------:R-:W-:-:S12]  /*2a90*/  BSSY.RECONVERGENT B0, `(.L_x_35) ;  /* 0x000000c000007945 */ /* 0x000fd80003800200 */
[----:B------:R-:W-:Y:S05]  /*2aa0*/  @!P2 BRA `(.L_x_36) ;  /* 0x000000000028a947 */ /* 0x000fea0003800000 */
[----:B------:R-:W2:Y:S01]  /*2ab0*/  LDCU.64 UR8, c[0x0][0x348] ;  /* 0x00006900ff0877ac */ /* 0x000ea20008000a00 */
[----:B------:R-:W-:Y:S02]  /*2ac0*/  R2UR UR10, R23 ;  /* 0x00000000170a72ca */ /* 0x000fe400000e0000 */
[----:B------:R-:W-:Y:S02]  /*2ad0*/  R2UR UR4, R0 ;  /* 0x00000000000472ca */ /* 0x000fe400000e0000 */
[----:B------:R-:W-:Y:S02]  /*2ae0*/  R2UR UR5, R32 ;  /* 0x00000000200572ca */ /* 0x000fe400000e0000 */
[----:B------:R-:W-:-:S09]  /*2af0*/  R2UR UR6, R33 ;  /* 0x00000000210672ca */ /* 0x000fd200000e0000 */
[----:B------:R-:W-:Y:S02]  /*2b00*/  ULEA UR4, UR10, UR4, 0xd ;  /* 0x000000040a047291 */ /* 0x000fe4000f8e68ff */
[----:B--2---:R-:W-:-:S04]  /*2b10*/  UIADD3 UR8, UP0, UPT, UR8, 0x240, URZ ;  /* 0x0000024008087890 */ /* 0x004fc8000ff1e0ff */
[----:B------:R-:W-:-:S09]  /*2b20*/  UIADD3.X UR9, UPT, UPT, URZ, UR9, URZ, UP0, !UPT ;  /* 0x00000009ff097290 */ /* 0x000fd200087fe4ff */
[----:B------:R2:W-:Y:S02]  /*2b30*/  UTMASTG.2D [UR4], [UR8] ;  /* 0x00000004080073b5 */ /* 0x0005e40008008000 */
[----:B--2---:R0:W-:Y:S02]  /*2b40*/  UTMACMDFLUSH ;  /* 0x00000000000079b7 */ /* 0x0041e40000000000 */
.L_x_36:
[----:B------:R-:W-:Y:S05]  /*2b50*/  BSYNC.RECONVERGENT B0 ;  /* 0x0000000000007941 */ /* 0x000fea0003800200 */
.L_x_35:
[----:B------:R-:W-:Y:S05]  /*2b60*/  @P1 BRA `(.L_x_37) ;  /* 0x0000000000041947 */ /* 0x000fea0003800000 */
[----:B------:R-:W-:-:S04]  /*2b70*/  DEPBAR.LE SB0, 0x1 ;  /* 0x000080400000791a */ /* 0x000fc80000000000 */
.L_x_37:
[----:B------:R-:W-:Y:S01]  /*2b80*/  BAR.SYNC.DEFER_BLOCKING 0x8, 0x80 ;  /* 0x0202000000007b1d */ /* 0x000fe20000010000 */
[----:B------:R-:W-:-:S04]  /*2b90*/  LOP3.LUT R53, R23, 0x1, RZ, 0xc0, !PT ;  /* 0x0000000117357812 */ /* 0x000fc800078ec0ff */
[----:B------:R-:W-:Y:S01]  /*2ba0*/  LOP3.LUT R23, R53, 0x1, RZ, 0x3c, !PT ;  /* 0x0000000135177812 */ /* 0x000fe200078e3cff */
[----:B-1----:R-:W1:Y:S04]  /*2bb0*/  LDTM.x8 R12, tmem[UR7+0x20] ;  /* 0x00002007000c79ee */ /* 0x002e6800081c0000 */
[C---:B------:R-:W-:Y:S02]  /*2bc0*/  IMAD R34, R23.reuse, 0x2000, R30 ;  /* 0x0000200017227824 */ /* 0x040fe400078e021e */
[----:B------:R-:W-:Y:S02]  /*2bd0*/  IMAD R50, R23, 0x2000, R0 ;  /* 0x0000200017327824 */ /* 0x000fe400078e0200 */
[----:B------:R-:W-:-:S04]  /*2be0*/  IMAD R34, R29, 0x80, R34 ;  /* 0x000000801d227824 */ /* 0x000fc800078e0222 */
[--C-:B------:R-:W-:Y:S02]  /*2bf0*/  IMAD R37, R28, 0x10, R34.reuse ;  /* 0x000000101c257824 */ /* 0x100fe400078e0222 */
[--C-:B------:R-:W-:Y:S02]  /*2c00*/  IMAD R35, R27, 0x10, R34.reuse ;  /* 0x000000101b237824 */ /* 0x100fe400078e0222 */
[C---:B------:R-:W-:Y:S01]  /*2c10*/  IMAD.IADD R37, R0.reuse, 0x1, R37 ;  /* 0x0000000100257824 */ /* 0x040fe200078e0225 */
[----:B------:R-:W-:Y:S01]  /*2c20*/  NOP ;  /* 0x0000000000007918 */ /* 0x000fe20000000000 */
[----:B-1----:R-:W1:Y:S01]  /*2c30*/  LDTM.x8 R4, tmem[UR7+0x28] ;  /* 0x00002807000479ee */ /* 0x002e6200081c0000 */
[----:B------:R-:W-:Y:S02]  /*2c40*/  IMAD.IADD R35, R0, 0x1, R35 ;  /* 0x0000000100237824 */ /* 0x000fe400078e0223 */
[--C-:B------:R-:W-:Y:S02]  /*2c50*/  IMAD R39, R26, 0x10, R34.reuse ;  /* 0x000000101a277824 */ /* 0x100fe400078e0222 */
[----:B------:R-:W-:Y:S01]  /*2c60*/  IMAD R51, R25, 0x10, R34 ;  /* 0x0000001019337824 */ /* 0x000fe200078e0222 */
[----:B------:R-:W-:Y:S01]  /*2c70*/  F2FP.BF16.F32.PACK_AB R44, R13, R12 ;  /* 0x0000000c0d2c723e */ /* 0x000fe200000010ff */
[C---:B------:R-:W-:Y:S01]  /*2c80*/  IMAD.IADD R39, R0.reuse, 0x1, R39 ;  /* 0x0000000100277824 */ /* 0x040fe200078e0227 */
[----:B------:R-:W-:Y:S01]  /*2c90*/  F2FP.BF16.F32.PACK_AB R45, R15, R14 ;  /* 0x0000000e0f2d723e */ /* 0x000fe200000010ff */
[----:B------:R-:W-:Y:S01]  /*2ca0*/  IMAD.IADD R51, R0, 0x1, R51 ;  /* 0x0000000100337824 */ /* 0x000fe200078e0233 */
[----:B------:R-:W-:-:S02]  /*2cb0*/  F2FP.BF16.F32.PACK_AB R46, R17, R16 ;  /* 0x00000010112e723e */ /* 0x000fc400000010ff */
[----:B------:R-:W-:-:S05]  /*2cc0*/  F2FP.BF16.F32.PACK_AB R47, R19, R18 ;  /* 0x00000012132f723e */ /* 0x000fca00000010ff */
[----:B------:R2:W-:Y:S01]  /*2cd0*/  STS.128 [R37], R44 ;  /* 0x0000002c25007388 */ /* 0x0005e20000000c00 */
[----:B------:R-:W-:Y:S01]  /*2ce0*/  NOP ;  /* 0x0000000000007918 */ /* 0x000fe20000000000 */
[----:B-1----:R-:W1:Y:S01]  /*2cf0*/  LDTM.x8 R12, tmem[UR7+0x30] ;  /* 0x00003007000c79ee */ /* 0x002e6200081c0000 */
[----:B------:R-:W-:Y:S02]  /*2d00*/  F2FP.BF16.F32.PACK_AB R40, R5, R4 ;  /* 0x000000040528723e */ /* 0x000fe400000010ff */
[----:B------:R-:W-:Y:S02]  /*2d10*/  F2FP.BF16.F32.PACK_AB R41, R7, R6 ;  /* 0x000000060729723e */ /* 0x000fe400000010ff */
[----:B------:R-:W-:Y:S02]  /*2d20*/  F2FP.BF16.F32.PACK_AB R42, R9, R8 ;  /* 0x00000008092a723e */ /* 0x000fe400000010ff */
        /* <DEDUP_REMOVED lines=10> */
[----:B-1----:R-:W-:Y:S02]  /*2dd0*/  F2FP.BF16.F32.PACK_AB R4, R5, R4 ;  /* 0x000000040504723e */ /* 0x002fe400000010ff */
[----:B------:R-:W-:Y:S02]  /*2de0*/  F2FP.BF16.F32.PACK_AB R5, R7, R6 ;  /* 0x000000060705723e */ /* 0x000fe400000010ff */
[----:B------:R-:W-:Y:S02]  /*2df0*/  F2FP.BF16.F32.PACK_AB R6, R9, R8 ;  /* 0x000000080906723e */ /* 0x000fe400000010ff */
[----:B------:R-:W-:-:S05]  /*2e00*/  F2FP.BF16.F32.PACK_AB R7, R11, R10 ;  /* 0x0000000a0b07723e */ /* 0x000fca00000010ff */
[----:B------:R2:W-:Y:S01]  /*2e10*/  STS.128 [R51], R4 ;  /* 0x0000000433007388 */ /* 0x0005e20000000c00 */
[----:B------:R1:W-:Y:S06]  /*2e20*/  MEMBAR.ALL.CTA ;  /* 0x0000000000007992 */ /* 0x0003ec0000008000 */
[----:B-1----:R-:W1:Y:S02]  /*2e30*/  FENCE.VIEW.ASYNC.S ;  /* 0x00000000000073c6 */ /* 0x002e640000000000 */
[----:B-1----:R-:W-:Y:S06]  /*2e40*/  BAR.SYNC.DEFER_BLOCKING 0x8, 0x80 ;  /* 0x0202000000007b1d */ /* 0x002fec0000010000 */
[----:B------:R-:W-:Y:S05]  /*2e50*/  @P1 BRA `(.L_x_38) ;  /* 0x0000000000381947 */ /* 0x000fea0003800000 */
[----:B------:R-:W-:Y:S01]  /*2e60*/  ELECT P2, URZ, PT ;  /* 0x0000000000ff782f */ /* 0x000fe20003840000 */
[----:B------:R-:W-:-:S12]  /*2e70*/  BSSY.RECONVERGENT B0, `(.L_x_39) ;  /* 0x000000b000007945 */ /* 0x000fd80003800200 */
[----:B------:R-:W-:Y:S05]  /*2e80*/  @!P2 BRA `(.L_x_40) ;  /* 0x000000000024a947 */ /* 0x000fea0003800000 */
[----:B------:R-:W1:Y:S01]  /*2e90*/  LDCU.64 UR8, c[0x0][0x348] ;  /* 0x00006900ff0877ac */ /* 0x000e620008000a00 */
[----:B------:R-:W-:Y:S02]  /*2ea0*/  R2UR UR5, R32 ;  /* 0x00000000200572ca */ /* 0x000fe400000e0000 */
[----:B------:R-:W-:Y:S02]  /*2eb0*/  R2UR UR4, R50 ;  /* 0x00000000320472ca */ /* 0x000fe400000e0000 */
[----:B------:R-:W-:-:S09]  /*2ec0*/  R2UR UR6, R33 ;  /* 0x00000000210672ca */ /* 0x000fd200000e0000 */
[----:B------:R-:W-:Y:S02]  /*2ed0*/  UIADD3 UR5, UPT, UPT, UR5, 0x20, URZ ;  /* 0x0000002005057890 */ /* 0x000fe4000fffe0ff */
[----:B-1----:R-:W-:-:S04]  /*2ee0*/  UIADD3 UR8, UP0, UPT, UR8, 0x240, URZ ;  /* 0x0000024008087890 */ /* 0x002fc8000ff1e0ff */
[----:B------:R-:W-:-:S09]  /*2ef0*/  UIADD3.X UR9, UPT, UPT, URZ, UR9, URZ, UP0, !UPT ;  /* 0x00000009ff097290 */ /* 0x000fd200087fe4ff */
[----:B------:R1:W-:Y:S02]  /*2f00*/  UTMASTG.2D [UR4], [UR8] ;  /* 0x00000004080073b5 */ /* 0x0003e40008008000 */
[----:B-1----:R0:W-:Y:S02]  /*2f10*/  UTMACMDFLUSH ;  /* 0x00000000000079b7 */ /* 0x0021e40000000000 */
.L_x_40:
[----:B------:R-:W-:Y:S05]  /*2f20*/  BSYNC.RECONVERGENT B0 ;  /* 0x0000000000007941 */ /* 0x000fea0003800200 */
.L_x_39:
[----:B------:R-:W-:-:S04]  /*2f30*/  DEPBAR.LE SB0, 0x1 ;  /* 0x000080400000791a */ /* 0x000fc80000000000 */
.L_x_38:
[----:B------:R-:W-:Y:S01]  /*2f40*/  BAR.SYNC.DEFER_BLOCKING 0x8, 0x80 ;  /* 0x0202000000007b1d */ /* 0x000fe20000010000 */
[C---:B------:R-:W-:Y:S02]  /*2f50*/  IMAD R38, R53.reuse, 0x2000, R30 ;  /* 0x0000200035267824 */ /* 0x040fe400078e021e */
[----:B------:R-:W-:Y:S02]  /*2f60*/  IMAD R48, R53, 0x2000, R0 ;  /* 0x0000200035307824 */ /* 0x000fe400078e0200 */
[----:B------:R-:W-:Y:S01]  /*2f70*/  IMAD R38, R29, 0x80, R38 ;  /* 0x000000801d267824 */ /* 0x000fe200078e0226 */
[----:B--2---:R-:W1:Y:S03]  /*2f80*/  LDTM.x8 R12, tmem[UR7+0x40] ;  /* 0x00004007000c79ee */ /* 0x004e6600081c0000 */
[----:B------:R-:W-:-:S04]  /*2f90*/  IMAD R49, R25, 0x10, R38 ;  /* 0x0000001019317824 */ /* 0x000fc800078e0226 */
[----:B------:R-:W-:Y:S01]  /*2fa0*/  IMAD.IADD R49, R0, 0x1, R49 ;  /* 0x0000000100317824 */ /* 0x000fe200078e0231 */
[----:B------:R-:W-:Y:S01]  /*2fb0*/  NOP ;  /* 0x0000000000007918 */ /* 0x000fe20000000000 */
[----:B-1----:R-:W1:Y:S01]  /*2fc0*/  LDTM.x8 R4, tmem[UR7+0x48] ;  /* 0x00004807000479ee */ /* 0x002e6200081c0000 */
[----:B------:R-:W-:Y:S01]  /*2fd0*/  F2FP.BF16.F32.PACK_AB R44, R13, R12 ;  /* 0x0000000c0d2c723e */ /* 0x000fe200000010ff */
[----:B------:R-:W-:Y:S01]  /*2fe0*/  IMAD R13, R28, 0x10, R38 ;  /* 0x000000101c0d7824 */ /* 0x000fe200078e0226 */
[----:B------:R-:W-:Y:S02]  /*2ff0*/  F2FP.BF16.F32.PACK_AB R45, R15, R14 ;  /* 0x0000000e0f2d723e */ /* 0x000fe400000010ff */
[----:B------:R-:W-:Y:S01]  /*3000*/  F2FP.BF16.F32.PACK_AB R46, R17, R16 ;  /* 0x00000010112e723e */ /* 0x000fe200000010ff */
[----:B------:R-:W-:Y:S01]  /*3010*/  IMAD.IADD R36, R0, 0x1, R13 ;  /* 0x0000000100247824 */ /* 0x000fe200078e020d */
[----:B------:R-:W-:-:S05]  /*3020*/  F2FP.BF16.F32.PACK_AB R47, R19, R18 ;  /* 0x00000012132f723e */ /* 0x000fca00000010ff */
[----:B------:R2:W-:Y:S01]  /*3030*/  STS.128 [R36], R44 ;  /* 0x0000002c24007388 */ /* 0x0005e20000000c00 */
        /* <DEDUP_REMOVED lines=11> */
[----:B------:R-:W-:Y:S02]  /*30f0*/  F2FP.BF16.F32.PACK_AB R12, R13, R12 ;  /* 0x0000000c0d0c723e */ /* 0x000fe400000010ff */
[----:B------:R-:W-:Y:S02]  /*3100*/  F2FP.BF16.F32.PACK_AB R13, R15, R14 ;  /* 0x0000000e0f0d723e */ /* 0x000fe400000010ff */
[----:B------:R-:W-:Y:S01]  /*3110*/  F2FP.BF16.F32.PACK_AB R14, R17, R16 ;  /* 0x00000010110e723e */ /* 0x000fe200000010ff */
[----:B------:R-:W-:Y:S01]  /*3120*/  IMAD R17, R26, 0x10, R38 ;  /* 0x000000101a117824 */ /* 0x000fe200078e0226 */
[----:B------:R-:W-:-:S03]  /*3130*/  F2FP.BF16.F32.PACK_AB R15, R19, R18 ;  /* 0x00000012130f723e */ /* 0x000fc600000010ff */
[----:B------:R-:W-:-:S05]  /*3140*/  IMAD.IADD R38, R0, 0x1, R17 ;  /* 0x0000000100267824 */ /* 0x000fca00078e0211 */
        /* <DEDUP_REMOVED lines=23> */
.L_x_43:
[----:B------:R-:W-:Y:S05]  /*32c0*/  BSYNC.RECONVERGENT B0 ;  /* 0x0000000000007941 */ /* 0x000fea0003800200 */
.L_x_42:
[----:B------:R-:W-:-:S04]  /*32d0*/  DEPBAR.LE SB0, 0x1 ;  /* 0x000080400000791a */ /* 0x000fc80000000000 */
.L_x_41:
[----:B------:R-:W-:Y:S06]  /*32e0*/  BAR.SYNC.DEFER_BLOCKING 0x8, 0x80 ;  /* 0x0202000000007b1d */ /* 0x000fec0000010000 */
[----:B--2---:R-:W1:Y:S01]  /*32f0*/  LDTM.x8 R12, tmem[UR7+0x60] ;  /* 0x00006007000c79ee */ /* 0x004e6200081c0000 */
[----:B------:R-:W-:Y:S01]  /*3300*/  NOP ;  /* 0x0000000000007918 */ /* 0x000fe20000000000 */
[----:B-1----:R-:W1:Y:S01]  /*3310*/  LDTM.x8 R4, tmem[UR7+0x68] ;  /* 0x00006807000479ee */ /* 0x002e6200081c0000 */
[----:B------:R-:W-:Y:S02]  /*3320*/  F2FP.BF16.F32.PACK_AB R44, R13, R12 ;  /* 0x0000000c0d2c723e */ /* 0x000fe400000010ff */
[----:B------:R-:W-:-:S02]  /*3330*/  F2FP.BF16.F32.PACK_AB R45, R15, R14 ;  /* 0x0000000e0f2d723e */ /* 0x000fc400000010ff */
        /* <DEDUP_REMOVED lines=39> */
.L_x_46:
[----:B------:R-:W-:Y:S05]  /*35b0*/  BSYNC.RECONVERGENT B0 ;  /* 0x0000000000007941 */ /* 0x000fea0003800200 */
.L_x_45:
[----:B------:R-:W-:-:S04]  /*35c0*/  DEPBAR.LE SB0, 0x1 ;  /* 0x000080400000791a */ /* 0x000fc80000000000 */
.L_x_44:
        /* <DEDUP_REMOVED lines=45> */
.L_x_49:
[----:B------:R-:W-:Y:S05]  /*38a0*/  BSYNC.RECONVERGENT B0 ;  /* 0x0000000000007941 */ /* 0x000fea0003800200 */
.L_x_48:
[----:B------:R-:W-:-:S04]  /*38b0*/  DEPBAR.LE SB0, 0x1 ;  /* 0x000080400000791a */ /* 0x000fc80000000000 */
.L_x_47:
        /* <DEDUP_REMOVED lines=45> */
.L_x_52:
[----:B------:R-:W-:Y:S05]  /*3b90*/  BSYNC.RECONVERGENT B0 ;  /* 0x0000000000007941 */ /* 0x000fea0003800200 */
.L_x_51:
[----:B------:R-:W-:-:S04]  /*3ba0*/  DEPBAR.LE SB0, 0x1 ;  /* 0x000080400000791a */ /* 0x000fc80000000000 */
.L_x_50:
[----:B------:R-:W-:Y:S01]  /*3bb0*/  BAR.SYNC.DEFER_BLOCKING 0x8, 0x80 ;  /* 0x0202000000007b1d */ /* 0x000fe20000010000 */
[----:B------:R-:W-:-:S05]  /*3bc0*/  VIADD R2, R2, 0x31870 ;  /* 0x0003187002027836 */ /* 0x000fca0000000000 */
[----:B------:R-:W-:Y:S01]  /*3bd0*/  PRMT R2, RZ, 0x654, R2 ;  /* 0x00000654ff027816 */ /* 0x000fe20000000002 */
[----:B--2---:R-:W1:Y:S01]  /*3be0*/  LDTM.x8 R12, tmem[UR7+0xc0] ;  /* 0x0000c007000c79ee */ /* 0x004e6200081c0000 */
        /* <DEDUP_REMOVED lines=27> */
[----:B------:R-:W-:Y:S01]  /*3da0*/  NOP ;  /* 0x0000000000007918 */ /* 0x000fe20000000000 */
[----:B------:R2:W-:Y:S01]  /*3db0*/  SYNCS.ARRIVE.TRANS64.RED.A1T0 RZ, [R2+URZ], RZ ;  /* 0x000000ff02ff79a7 */ /* 0x0005e200081004ff */
        /* <DEDUP_REMOVED lines=16> */
.L_x_54:
[----:B------:R-:W-:Y:S05]  /*3ec0*/  BSYNC.RECONVERGENT B0 ;  /* 0x0000000000007941 */ /* 0x000fea0003800200 */
.L_x_53:
[----:B------:R-:W-:Y:S02]  /*3ed0*/  IADD3 R24, PT, PT, R24, 0x8e, RZ ;  /* 0x0000008e18187810 */ /* 0x000fe40007ffe0ff */
[----:B------:R-:W-:Y:S01]  /*3ee0*/  IADD3 R31, PT, PT, R31, 0x8e, RZ ;  /* 0x0000008e1f1f7810 */ /* 0x000fe20007ffe0ff */
[----:B------:R-:W-:Y:S06]  /*3ef0*/  @P0 BRA `(.L_x_55) ;  /* 0xffffffe400800947 */ /* 0x000fec000383ffff */
.L_x_32:
[----:B------:R-:W-:-:S13]  /*3f00*/  ISETP.NE.AND P0, PT, R3, 0x3, PT ;  /* 0x000000030300780c */ /* 0x000fda0003f05270 */
[----:B------:R-:W-:Y:S05]  /*3f10*/  @P0 EXIT ;  /* 0x000000000000094d */ /* 0x000fea0003800000 */
[----:B------:R-:W-:Y:S05]  /*3f20*/  WARPSYNC.ALL ;  /* 0x0000000000007948 */ /* 0x000fea0003800000 */
[----:B------:R-:W-:Y:S01]  /*3f30*/  NOP ;  /* 0x0000000000007918 */ /* 0x000fe20000000000 */
[----:B------:R-:W1:Y:S01]  /*3f40*/  S2UR UR5, SR_CgaCtaId ;  /* 0x00000000000579c3 */ /* 0x000e620000008800 */
[----:B------:R-:W-:Y:S02]  /*3f50*/  UMOV UR4, 0x50 ;  /* 0x0000005000047882 */ /* 0x000fe40000000000 */
[----:B-1----:R-:W-:-:S09]  /*3f60*/  ULEA UR5, UR5, UR4, 0x18 ;  /* 0x0000000405057291 */ /* 0x002fd2000f8ec0ff */
[----:B--2---:R-:W1:Y:S02]  /*3f70*/  LDS R2, [UR5] ;  /* 0x00000005ff027984 */ /* 0x004e640008000800 */
[----:B-1----:R-:W-:-:S04]  /*3f80*/  LOP3.LUT R0, R2, 0xffff, RZ, 0xc0, !PT ;  /* 0x0000ffff02007812 */ /* 0x002fc800078ec0ff */
[----:B------:R-:W-:-:S13]  /*3f90*/  ISETP.NE.AND P0, PT, R0, 0xffff, PT ;  /* 0x0000ffff0000780c */ /* 0x000fda0003f05270 */
[----:B------:R-:W-:Y:S05]  /*3fa0*/  @P0 BRA `(.L_x_56) ;  /* 0x0000000000480947 */ /* 0x000fea0003800000 */
[----:B------:R-:W-:-:S04]  /*3fb0*/  SHF.R.U32.HI R0, RZ, 0x10, R2 ;  /* 0x00000010ff007819 */ /* 0x000fc80000011602 */
[----:B------:R-:W-:-:S04]  /*3fc0*/  LOP3.LUT R0, R0, 0x1, RZ, 0xc0, !PT ;  /* 0x0000000100007812 */ /* 0x000fc800078ec0ff */
[----:B------:R-:W-:-:S13]  /*3fd0*/  ISETP.NE.AND P0, PT, R0, 0x1, PT ;  /* 0x000000010000780c */ /* 0x000fda0003f05270 */
[----:B------:R-:W-:Y:S05]  /*3fe0*/  @P0 BRA `(.L_x_57) ;  /* 0x00000000002c0947 */ /* 0x000fea0003800000 */
[----:B------:R-:W1:Y:S01]  /*3ff0*/  S2R R0, SR_LANEID ;  /* 0x0000000000007919 */ /* 0x000e620000000000 */
[----:B------:R-:W-:Y:S01]  /*4000*/  IMAD.MOV.U32 R2, RZ, RZ, -0x20000 ;  /* 0xfffe0000ff027424 */ /* 0x000fe200078e00ff */
[----:B------:R-:W-:Y:S02]  /*4010*/  VOTEU.ANY UR6, UPT, PT ;  /* 0x0000000000067886 */ /* 0x000fe400038e0100 */
[----:B------:R-:W-:Y:S01]  /*4020*/  UFLO.U32 UR6, UR6 ;  /* 0x00000006000672bd */ /* 0x000fe200080e0000 */
[----:B------:R-:W2:Y:S05]  /*4030*/  REDUX UR4, R2 ;  /* 0x00000000020473c4 */ /* 0x000eaa0000000000 */
[----:B-1----:R-:W-:-:S02]  /*4040*/  ISETP.EQ.U32.AND P0, PT, R0, UR6, PT ;  /* 0x0000000600007c0c */ /* 0x002fc4000bf02070 */
[----:B--2---:R-:W-:Y:S01]  /*4050*/  MOV R0, UR4 ;  /* 0x0000000400007c02 */ /* 0x004fe20008000f00 */
[----:B------:R-:W-:-:S05]  /*4060*/  UMOV UR4, 0xfffe0000 ;  /* 0xfffe000000047882 */ /* 0x000fca0000000000 */
[----:B------:R1:W-:Y:S05]  /*4070*/  UTCATOMSWS.AND URZ, UR4 ;  /* 0x0000000400ff79e3 */ /* 0x0003ea0008000000 */
[----:B------:R1:W-:Y:S01]  /*4080*/  @P0 ATOMS.AND RZ, [UR5], R0 ;  /* 0x00000000ffff098c */ /* 0x0003e2000a800005 */
[----:B------:R-:W-:Y:S05]  /*4090*/  BRA `(.L_x_58) ;  /* 0x0000000000147947 */ /* 0x000fea0003800000 */
.L_x_57:
[----:B------:R-:W-:Y:S02]  /*40a0*/  MOV R2, 0x40c0 ;  /* 0x000040c000027802 */ /* 0x000fe40000000f00 */
[----:B------:R-:W-:Y:S05]  /*40b0*/  CALL.REL.NOINC `($__internal_0_$__cuda_sm10x_tcgen05_guardrail_trap_col_being_dealloced_not_returned_by_alloc) ;  /* 0x00000004000c7944 */ /* 0x000fea0003c00000 */
[----:B------:R-:W-:Y:S05]  /*40c0*/  BRA `(.L_x_58) ;  /* 0x0000000000087947 */ /* 0x000fea0003800000 */
.L_x_56:
[----:B------:R-:W-:Y:S02]  /*40d0*/  MOV R2, 0x40f0 ;  /* 0x000040f000027802 */ /* 0x000fe40000000f00 */
[----:B------:R-:W-:Y:S05]  /*40e0*/  CALL.REL.NOINC `($__internal_2_$__cuda_sm10x_tcgen05_guardrail_trap_unallocated_columns_being_dealloced) ;  /* 0x0000000400187944 */ /* 0x000fea0003c00000 */
.L_x_58:
[----:B------:R-:W-:Y:S01]  /*40f0*/  NOP ;  /* 0x0000000000007918 */ /* 0x000fe20000000000 */
[----:B-1----:R-:W-:Y:S05]  /*4100*/  EXIT ;  /* 0x000000000000794d */ /* 0x002fea0003800000 */
.L_x_14:
[----:B------:R-:W-:-:S07]  /*4110*/  MOV R4, R5 ;  /* 0x0000000500047202 */ /* 0x000fce0000000f00 */
.L_x_59:
[----:B-1----:R1:W2:Y:S02]  /*4120*/  SYNCS.PHASECHK.TRANS64.TRYWAIT P0, [R2+URZ+0x31800], R5 ;  /* 0x03180005020075a7 */ /* 0x0022a400080011ff */
[----:B--2---:R-:W-:Y:S05]  /*4130*/  @!P0 NANOSLEEP.SYNCS 0x989680 ;  /* 0x009896800000895d */ /* 0x004fea0003900000 */
[----:B------:R-:W2:Y:S02]  /*4140*/  @!P0 SYNCS.PHASECHK.TRANS64 P0, [R2+URZ+0x31800], R5 ;  /* 0x03180005020085a7 */ /* 0x000ea400080010ff */
[----:B--2---:R-:W-:Y:S05]  /*4150*/  @!P0 BRA `(.L_x_59) ;  /* 0xfffffffc00f08947 */ /* 0x004fea000383ffff */
[----:B------:R-:W-:Y:S05]  /*4160*/  BRA `(.L_x_60) ;  /* 0xffffffc800347947 */ /* 0x000fea000383ffff */
.L_x_18:
[----:B------:R-:W-:Y:S02]  /*4170*/  MOV R8, UR10 ;  /* 0x0000000a00087c02 */ /* 0x000fe40008000f00 */
[----:B------:R-:W-:Y:S02]  /*4180*/  MOV R9, UR10 ;  /* 0x0000000a00097c02 */ /* 0x000fe40008000f00 */
[----:B------:R-:W-:-:S07]  /*4190*/  MOV R0, UR9 ;  /* 0x0000000900007c02 */ /* 0x000fce0008000f00 */
.L_x_61:
[----:B-1----:R1:W2:Y:S02]  /*41a0*/  SYNCS.PHASECHK.TRANS64.TRYWAIT P0, [R0+URZ+0x31870], R9 ;  /* 0x03187009000075a7 */ /* 0x0022a400080011ff */
[----:B--2---:R-:W-:Y:S05]  /*41b0*/  @!P0 NANOSLEEP.SYNCS 0x989680 ;  /* 0x009896800000895d */ /* 0x004fea0003900000 */
[----:B------:R-:W2:Y:S02]  /*41c0*/  @!P0 SYNCS.PHASECHK.TRANS64 P0, [R0+URZ+0x31870], R9 ;  /* 0x03187009000085a7 */ /* 0x000ea400080010ff */
[----:B--2---:R-:W-:Y:S05]  /*41d0*/  @!P0 BRA `(.L_x_61) ;  /* 0xfffffffc00f08947 */ /* 0x004fea000383ffff */
[----:B------:R-:W-:Y:S05]  /*41e0*/  BRA `(.L_x_62) ;  /* 0xffffffcc00c07947 */ /* 0x000fea000383ffff */
.L_x_19:
[----:B------:R-:W-:Y:S02]  /*41f0*/  MOV R2, UR10 ;  /* 0x0000000a00027c02 */ /* 0x000fe40008000f00 */
[----:B------:R-:W-:Y:S07]  /*4200*/  MOV R8, R9 ;  /* 0x0000000900087202 */ /* 0x000fee0000000f00 */
.L_x_63:
[----:B-1----:R1:W2:Y:S02]  /*4210*/  SYNCS.PHASECHK.TRANS64.TRYWAIT P0, [R2+URZ+0x31840], R9 ;  /* 0x03184009020075a7 */ /* 0x0022a400080011ff */
[----:B--2---:R-:W-:Y:S05]  /*4220*/  @!P0 NANOSLEEP.SYNCS 0x989680 ;  /* 0x009896800000895d */ /* 0x004fea0003900000 */
[----:B------:R-:W2:Y:S02]  /*4230*/  @!P0 SYNCS.PHASECHK.TRANS64 P0, [R2+URZ+0x31840], R9 ;  /* 0x03184009020085a7 */ /* 0x000ea400080010ff */
[----:B--2---:R-:W-:Y:S05]  /*4240*/  @!P0 BRA `(.L_x_63) ;  /* 0xfffffffc00f08947 */ /* 0x004fea000383ffff */
[----:B------:R-:W-:Y:S05]  /*4250*/  BRA `(.L_x_64) ;  /* 0xffffffcc00c47947 */ /* 0x000fea000383ffff */
.L_x_21:
[----:B------:R-:W-:Y:S02]  /*4260*/  MOV R2, UR13 ;  /* 0x0000000d00027c02 */ /* 0x000fe40008000f00 */
[----:B------:R-:W-:Y:S07]  /*4270*/  MOV R8, R9 ;  /* 0x0000000900087202 */ /* 0x000fee0000000f00 */
.L_x_65:
[----:B-1----:R1:W2:Y:S02]  /*4280*/  SYNCS.PHASECHK.TRANS64.TRYWAIT P0, [R2+URZ+0x31840], R9 ;  /* 0x03184009020075a7 */ /* 0x0022a400080011ff */
[----:B--2---:R-:W-:Y:S05]  /*4290*/  @!P0 NANOSLEEP.SYNCS 0x989680 ;  /* 0x009896800000895d */ /* 0x004fea0003900000 */
[----:B------:R-:W2:Y:S02]  /*42a0*/  @!P0 SYNCS.PHASECHK.TRANS64 P0, [R2+URZ+0x31840], R9 ;  /* 0x03184009020085a7 */ /* 0x000ea400080010ff */
[----:B--2---:R-:W-:Y:S05]  /*42b0*/  @!P0 BRA `(.L_x_65) ;  /* 0xfffffffc00f08947 */ /* 0x004fea000383ffff */
[----:B------:R-:W-:Y:S05]  /*42c0*/  BRA `(.L_x_66) ;  /* 0xffffffd0009c7947 */ /* 0x000fea000383ffff */
.L_x_25:
[----:B------:R-:W-:Y:S04]  /*42d0*/  SHF.L.U32 R18, R13, 0x1f, RZ ;  /* 0x0000001f0d127819 */ /* 0x000fe800000006ff */
[----:B------:R-:W-:Y:S07]  /*42e0*/  MOV R19, R18 ;  /* 0x0000001200137202 */ /* 0x000fee0000000f00 */
.L_x_67:
[----:B-1----:R1:W2:Y:S02]  /*42f0*/  SYNCS.PHASECHK.TRANS64.TRYWAIT P0, [R8+URZ+0x31820], R19 ;  /* 0x03182013080075a7 */ /* 0x0022a400080011ff */
[----:B--2---:R-:W-:Y:S05]  /*4300*/  @!P0 NANOSLEEP.SYNCS 0x989680 ;  /* 0x009896800000895d */ /* 0x004fea0003900000 */
[----:B------:R-:W2:Y:S02]  /*4310*/  @!P0 SYNCS.PHASECHK.TRANS64 P0, [R8+URZ+0x31820], R19 ;  /* 0x03182013080085a7 */ /* 0x000ea400080010ff */
[----:B--2---:R-:W-:Y:S05]  /*4320*/  @!P0 BRA `(.L_x_67) ;  /* 0xfffffffc00f08947 */ /* 0x004fea000383ffff */
[----:B------:R-:W-:Y:S05]  /*4330*/  BRA `(.L_x_68) ;  /* 0xffffffd800007947 */ /* 0x000fea000383ffff */
.L_x_26:
[-C--:B------:R-:W-:Y:S02]  /*4340*/  MOV R26, R15.reuse ;  /* 0x0000000f001a7202 */ /* 0x080fe40000000f00 */
[----:B------:R-:W-:Y:S07]  /*4350*/  MOV R27, R15 ;  /* 0x0000000f001b7202 */ /* 0x000fee0000000f00 */
.L_x_69:
[----:B-1----:R1:W2:Y:S02]  /*4360*/  SYNCS.PHASECHK.TRANS64.TRYWAIT P0, [R8+URZ+0x31828], R27 ;  /* 0x0318281b080075a7 */ /* 0x0022a400080011ff */
[----:B--2---:R-:W-:Y:S05]  /*4370*/  @!P0 NANOSLEEP.SYNCS 0x989680 ;  /* 0x009896800000895d */ /* 0x004fea0003900000 */
[----:B------:R-:W2:Y:S02]  /*4380*/  @!P0 SYNCS.PHASECHK.TRANS64 P0, [R8+URZ+0x31828], R27 ;  /* 0x0318281b080085a7 */ /* 0x000ea400080010ff */
[----:B--2---:R-:W-:Y:S05]  /*4390*/  @!P0 BRA `(.L_x_69) ;  /* 0xfffffffc00f08947 */ /* 0x004fea000383ffff */
[----:B------:R-:W-:Y:S05]  /*43a0*/  BRA `(.L_x_70) ;  /* 0xffffffd800b47947 */ /* 0x000fea000383ffff */
.L_x_27:
[-C--:B------:R-:W-:Y:S02]  /*43b0*/  MOV R26, R15.reuse ;  /* 0x0000000f001a7202 */ /* 0x080fe40000000f00 */
[----:B-1----:R-:W-:Y:S07]  /*43c0*/  MOV R27, R15 ;  /* 0x0000000f001b7202 */ /* 0x002fee0000000f00 */
.L_x_71:
[----:B-1----:R1:W2:Y:S02]  /*43d0*/  SYNCS.PHASECHK.TRANS64.TRYWAIT P0, [R8+URZ+0x31830], R27 ;  /* 0x0318301b080075a7 */ /* 0x0022a400080011ff */
[----:B--2---:R-:W-:Y:S05]  /*43e0*/  @!P0 NANOSLEEP.SYNCS 0x989680 ;  /* 0x009896800000895d */ /* 0x004fea0003900000 */
[----:B------:R-:W2:Y:S02]  /*43f0*/  @!P0 SYNCS.PHASECHK.TRANS64 P0, [R8+URZ+0x31830], R27 ;  /* 0x0318301b080085a7 */ /* 0x000ea400080010ff */
[----:B--2---:R-:W-:Y:S05]  /*4400*/  @!P0 BRA `(.L_x_71) ;  /* 0xfffffffc00f08947 */ /* 0x004fea000383ffff */
[----:B------:R-:W-:Y:S05]  /*4410*/  BRA `(.L_x_72) ;  /* 0xffffffd800f07947 */ /* 0x000fea000383ffff */
.L_x_28:
[-C--:B------:R-:W-:Y:S02]  /*4420*/  MOV R26, R15.reuse ;  /* 0x0000000f001a7202 */ /* 0x080fe40000000f00 */
[----:B-1----:R-:W-:Y:S07]  /*4430*/  MOV R27, R15 ;  /* 0x0000000f001b7202 */ /* 0x002fee0000000f00 */
.L_x_73:
[----:B-1----:R1:W2:Y:S02]  /*4440*/  SYNCS.PHASECHK.TRANS64.TRYWAIT P0, [R8+URZ+0x31838], R27 ;  /* 0x0318381b080075a7 */ /* 0x0022a400080011ff */
[----:B--2---:R-:W-:Y:S05]  /*4450*/  @!P0 NANOSLEEP.SYNCS 0x989680 ;  /* 0x009896800000895d */ /* 0x004fea0003900000 */
[----:B------:R-:W2:Y:S02]  /*4460*/  @!P0 SYNCS.PHASECHK.TRANS64 P0, [R8+URZ+0x31838], R27 ;  /* 0x0318381b080085a7 */ /* 0x000ea400080010ff */
[----:B--2---:R-:W-:Y:S05]  /*4470*/  @!P0 BRA `(.L_x_73) ;  /* 0xfffffffc00f08947 */ /* 0x004fea000383ffff */
[----:B------:R-:W-:Y:S05]  /*4480*/  BRA `(.L_x_74) ;  /* 0xffffffdc00287947 */ /* 0x000fea000383ffff */
.L_x_33:
[----:B------:R-:W-:-:S07]  /*4490*/  MOV R6, R7 ;  /* 0x0000000700067202 */ /* 0x000fce0000000f00 */
.L_x_75:
[----:B-1----:R1:W2:Y:S02]  /*44a0*/  SYNCS.PHASECHK.TRANS64.TRYWAIT P2, [R2+URZ+0x31860], R7 ;  /* 0x03186007020075a7 */ /* 0x0022a400080411ff */
[----:B--2---:R-:W-:Y:S05]  /*44b0*/  @!P2 NANOSLEEP.SYNCS 0x989680 ;  /* 0x009896800000a95d */ /* 0x004fea0003900000 */
[----:B------:R-:W2:Y:S02]  /*44c0*/  @!P2 SYNCS.PHASECHK.TRANS64 P2, [R2+URZ+0x31860], R7 ;  /* 0x031860070200a5a7 */ /* 0x000ea400080410ff */
[----:B--2---:R-:W-:Y:S05]  /*44d0*/  @!P2 BRA `(.L_x_75) ;  /* 0xfffffffc00f0a947 */ /* 0x004fea000383ffff */
[----:B------:R-:W-:Y:S05]  /*44e0*/  BRA `(.L_x_76) ;  /* 0xffffffe000547947 */ /* 0x000fea000383ffff */
        .weak           $__internal_0_$__cuda_sm10x_tcgen05_guardrail_trap_col_being_dealloced_not_returned_by_alloc
        .type           $__internal_0_$__cuda_sm10x_tcgen05_guardrail_trap_col_being_dealloced_not_returned_by_alloc,@function
        .size           $__internal_0_$__cuda_sm10x_tcgen05_guardrail_trap_col_being_dealloced_not_returned_by_alloc,($__internal_1_$__cuda_sm10x_tcgen05_guardrail_trap_phase_invalid_during_alloc - $__internal_0_$__cuda_sm10x_tcgen05_guardrail_trap_col_being_dealloced_not_returned_by_alloc)
$__internal_0_$__cuda_sm10x_tcgen05_guardrail_trap_col_being_dealloced_not_returned_by_alloc:
[----:B------:R-:W-:Y:S05]  /*44f0*/  BPT.TRAP 0x1 ;  /* 0x000000040000795c */ /* 0x000fea0000300000 */
[----:B------:R-:W-:-:S04]  /*4500*/  HFMA2 R3, -RZ, RZ, 0, 0 ;  /* 0x00000000ff037431 */ /* 0x000fc800000001ff */
[----:B------:R-:W-:Y:S05]  /*4510*/  RET.REL.NODEC R2 `(_ZN9deep_gemm24sm100_fp8_gemm_1d1d_implILN4cute4UMMA5MajorE0ELS3_0ELj0ELj4096ELj7168ELj128ELj224ELj128ELj64ELj128ELj128ELj64ELj4ELj128ELj128ELj1ELb0ELj142ELNS_8GemmTypeE1ELb0EN7cutlass10bfloat16_tENS_16EpilogueIdentityEEEvPijjj14CUtensorMap_stS9_S9_S9_S9_) ;  /* 0xffffffb802b87950 */ /* 0x000fea0003c3ffff */
        .weak           $__internal_1_$__cuda_sm10x_tcgen05_guardrail_trap_phase_invalid_during_alloc
        .type           $__internal_1_$__cuda_sm10x_tcgen05_guardrail_trap_phase_invalid_during_alloc,@function
        .size           $__internal_1_$__cuda_sm10x_tcgen05_guardrail_trap_phase_invalid_during_alloc,($__internal_2_$__cuda_sm10x_tcgen05_guardrail_trap_unallocated_columns_being_dealloced - $__internal_1_$__cuda_sm10x_tcgen05_guardrail_trap_phase_invalid_during_alloc)
$__internal_1_$__cuda_sm10x_tcgen05_guardrail_trap_phase_invalid_during_alloc:
[----:B------:R-:W-:Y:S05]  /*4520*/  BPT.TRAP 0x1 ;  /* 0x000000040000795c */ /* 0x000fea0000300000 */
[----:B------:R-:W-:-:S04]  /*4530*/  MOV R5, 0x0 ;  /* 0x0000000000057802 */ /* 0x000fc80000000f00 */
[----:B------:R-:W-:Y:S05]  /*4540*/  RET.REL.NODEC R4 `(_ZN9deep_gemm24sm100_fp8_gemm_1d1d_implILN4cute4UMMA5MajorE0ELS3_0ELj0ELj4096ELj7168ELj128ELj224ELj128ELj64ELj128ELj128ELj64ELj4ELj128ELj128ELj1ELb0ELj142ELNS_8GemmTypeE1ELb0EN7cutlass10bfloat16_tENS_16EpilogueIdentityEEEvPijjj14CUtensorMap_stS9_S9_S9_S9_) ;  /* 0xffffffb804ac7950 */ /* 0x000fea0003c3ffff */
        .weak           $__internal_2_$__cuda_sm10x_tcgen05_guardrail_trap_unallocated_columns_being_dealloced
        .type           $__internal_2_$__cuda_sm10x_tcgen05_guardrail_trap_unallocated_columns_being_dealloced,@function
        .size           $__internal_2_$__cuda_sm10x_tcgen05_guardrail_trap_unallocated_columns_being_dealloced,($__internal_3_$__cuda_sm20_div_u16 - $__internal_2_$__cuda_sm10x_tcgen05_guardrail_trap_unallocated_columns_being_dealloced)
$__internal_2_$__cuda_sm10x_tcgen05_guardrail_trap_unallocated_columns_being_dealloced:
[----:B------:R-:W-:Y:S05]  /*4550*/  BPT.TRAP 0x1 ;  /* 0x000000040000795c */ /* 0x000fea0000300000 */
[----:B------:R-:W-:-:S04]  /*4560*/  HFMA2 R3, -RZ, RZ, 0, 0 ;  /* 0x00000000ff037431 */ /* 0x000fc800000001ff */
[----:B------:R-:W-:Y:S05]  /*4570*/  RET.REL.NODEC R2 `(_ZN9deep_gemm24sm100_fp8_gemm_1d1d_implILN4cute4UMMA5MajorE0ELS3_0ELj0ELj4096ELj7168ELj128ELj224ELj128ELj64ELj128ELj128ELj64ELj4ELj128ELj128ELj1ELb0ELj142ELNS_8GemmTypeE1ELb0EN7cutlass10bfloat16_tENS_16EpilogueIdentityEEEvPijjj14CUtensorMap_stS9_S9_S9_S9_) ;  /* 0xffffffb802a07950 */ /* 0x000fea0003c3ffff */
        .weak           $__internal_3_$__cuda_sm20_div_u16
        .type           $__internal_3_$__cuda_sm20_div_u16,@function
        .size           $__internal_3_$__cuda_sm20_div_u16,(.L_x_81 - $__internal_3_$__cuda_sm20_div_u16)
$__internal_3_$__cuda_sm20_div_u16:
[----:B------:R-:W1:Y:S01]  /*4580*/  I2F.U16 R9, R35 ;  /* 0x0000002300097306 */ /* 0x000e620000101000 */
[----:B------:R-:W-:-:S07]  /*4590*/  IMAD.MOV.U32 R5, RZ, RZ, 0x4b800000 ;  /* 0x4b800000ff057424 */ /* 0x000fce00078e00ff */
[----:B------:R-:W-:Y:S01]  /*45a0*/  I2F.U16.RZ R8, R8 ;  /* 0x0000000800087306 */ /* 0x000fe2000010d000 */
[C---:B-1----:R-:W-:Y:S02]  /*45b0*/  FSETP.GEU.AND P1, PT, |R9|.reuse, 1.175494350822287508e-38, PT ;  /* 0x008000000900780b */ /* 0x042fe40003f2e200 */
[----:B------:R-:W-:Y:S02]  /*45c0*/  FSETP.GT.AND P2, PT, |R9|, 8.50705917302346158658e+37, PT ;  /* 0x7e8000000900780b */ /* 0x000fe40003f44200 */
[----:B------:R-:W-:Y:S02]  /*45d0*/  FSEL R5, R5, 1, !P1 ;  /* 0x3f80000005057808 */ /* 0x000fe40004800000 */
[----:B------:R-:W-:Y:S02]  /*45e0*/  ISETP.NE.U32.AND P1, PT, R35, RZ, PT ;  /* 0x000000ff2300720c */ /* 0x000fe40003f25070 */
[----:B------:R-:W-:-:S05]  /*45f0*/  FSEL R10, R5, 0.25, !P2 ;  /* 0x3e800000050a7808 */ /* 0x000fca0005000000 */
[----:B------:R-:W-:-:S06]  /*4600*/  FMUL R5, R9, R10 ;  /* 0x0000000a09057220 */ /* 0x000fcc0000400000 */
[----:B------:R-:W1:Y:S02]  /*4610*/  MUFU.RCP R5, R5 ;  /* 0x0000000500057308 */ /* 0x000e640000001000 */
[----:B-1----:R-:W-:Y:S01]  /*4620*/  FMUL R9, R10, R5 ;  /* 0x000000050a097220 */ /* 0x002fe20000400000 */
[----:B------:R-:W-:-:S03]  /*4630*/  IMAD.MOV.U32 R5, RZ, RZ, 0x0 ;  /* 0x00000000ff057424 */ /* 0x000fc600078e00ff */
[----:B------:R-:W-:-:S04]  /*4640*/  VIADD R9, R9, 0x2 ;  /* 0x0000000209097836 */ /* 0x000fc80000000000 */
[----:B------:R-:W-:-:S04]  /*4650*/  FMUL.RZ R9, R8, R9 ;  /* 0x0000000908097220 */ /* 0x000fc8000040c000 */
[----:B------:R-:W1:Y:S02]  /*4660*/  F2I.U32.TRUNC.NTZ R36, R9 ;  /* 0x0000000900247305 */ /* 0x000e64000020f000 */
[----:B-1----:R-:W-:Y:S02]  /*4670*/  LOP3.LUT R36, R36, 0xffff, RZ, 0xc0, !PT ;  /* 0x0000ffff24247812 */ /* 0x002fe400078ec0ff */
[----:B------:R-:W-:Y:S01]  /*4680*/  @!P1 MOV R36, 0xffffffff ;  /* 0xffffffff00249802 */ /* 0x000fe20000000f00 */
[----:B------:R-:W-:Y:S06]  /*4690*/  RET.REL.NODEC R4 `(_ZN9deep_gemm24sm100_fp8_gemm_1d1d_implILN4cute4UMMA5MajorE0ELS3_0ELj0ELj4096ELj7168ELj128ELj224ELj128ELj64ELj128ELj128ELj64ELj4ELj128ELj128ELj1ELb0ELj142ELNS_8GemmTypeE1ELb0EN7cutlass10bfloat16_tENS_16EpilogueIdentityEEEvPijjj14CUtensorMap_stS9_S9_S9_S9_) ;  /* 0xffffffb804587950 */ /* 0x000fec0003c3ffff */
.L_x_77:
[----:B------:R-:W-:-:S00]  /*46a0*/  BRA `(.L_x_77) ;  /* 0xfffffffc00fc7947 */ /* 0x000fc0000383ffff */
[----:B------:R-:W-:-:S00]  /*46b0*/  NOP ;  /* 0x0000000000007918 */ /* 0x000fc00000000000 */
        /* <DEDUP_REMOVED lines=12> */
.L_x_81:


//--------------------- .nv.shared._ZN9deep_gemm24sm100_fp8_gemm_1d1d_implILN4cute4UMMA5MajorE0ELS3_0ELj0ELj4096ELj7168ELj128ELj224ELj128ELj64ELj128ELj128ELj64ELj4ELj128ELj128ELj1ELb0ELj142ELNS_8GemmTypeE1ELb0EN7cutlass10bfloat16_tENS_16EpilogueIdentityEEEvPijjj14CUtensorMap_stS9_S9_S9_S9_ --------------------------
	.section	.nv.shared._ZN9deep_gemm24sm100_fp8_gemm_1d1d_implILN4cute4UMMA5MajorE0ELS3_0ELj0ELj4096ELj7168ELj128ELj224ELj128ELj64ELj128ELj128ELj64ELj4ELj128ELj128ELj1ELb0ELj142ELNS_8GemmTypeE1ELb0EN7cutlass10bfloat16_tENS_16EpilogueIdentityEEEvPijjj14CUtensorMap_stS9_S9_S9_S9_,"aw",@nobits
	.sectionflags	@""
	.align	1024
	.zero		1024


//--------------------- .nv.shared.reserved.0     --------------------------
	.section	.nv.shared.reserved.0,"aw",@nobits
	.align	8
	.weak		__nv_reservedSMEM_offset_0_alias
	.size		__nv_reservedSMEM_offset_0_alias, 0, 64
	.other		__nv_reservedSMEM_offset_0_alias,@"STO_CUDA_RESERVED_SHARED STV_DEFAULT"
__nv_reservedSMEM_offset_0_alias:
	.zero		0
.nv.shared.reserved.0:
	.zero		64
	.weak		__nv_reservedSMEM_allocation_phase
	.type		__nv_reservedSMEM_allocation_phase,@object
	.size		__nv_reservedSMEM_allocation_phase,(.L_0 - __nv_reservedSMEM_allocation_phase)
__nv_reservedSMEM_allocation_phase:
	.zero		1
.L_0:
	.zero		7
	.weak		__nv_reservedSMEM_devtool_atexit_pc
	.type		__nv_reservedSMEM_devtool_atexit_pc,@object
	.size		__nv_reservedSMEM_devtool_atexit_pc,(__nv_reservedSMEM_allocation_mask - __nv_reservedSMEM_devtool_atexit_pc)
__nv_reservedSMEM_devtool_atexit_pc:
	.zero		8
	.weak		__nv_reservedSMEM_allocation_mask
	.type		__nv_reservedSMEM_allocation_mask,@object
	.size		__nv_reservedSMEM_allocation_mask,(.L_2 - __nv_reservedSMEM_allocation_mask)
__nv_reservedSMEM_allocation_mask:
	.zero		4
.L_2:


//--------------------- .nv.global                --------------------------
	.section	.nv.global,"aw",@nobits
.nv.global:
	.type		_ZN47_INTERNAL_75f37bd1_9_kernel_cu_f66d489c_28927264cute1_E,@object
	.size		_ZN47_INTERNAL_75f37bd1_9_kernel_cu_f66d489c_28927264cute1_E,(_ZN47_INTERNAL_75f37bd1_9_kernel_cu_f66d489c_28927264cuda3std3__45__cpo6cbeginE - _ZN47_INTERNAL_75f37bd1_9_kernel_cu_f66d489c_28927264cute1_E)
_ZN47_INTERNAL_75f37bd1_9_kernel_cu_f66d489c_28927264cute1_E:
	.zero		1
	.type		_ZN47_INTERNAL_75f37bd1_9_kernel_cu_f66d489c_28927264cuda3std3__45__cpo6cbeginE,@object
	.size		_ZN47_INTERNAL_75f37bd1_9_kernel_cu_f66d489c_28927264cuda3std3__45__cpo6cbeginE,(_ZN47_INTERNAL_75f37bd1_9_kernel_cu_f66d489c_28927264cuda3std3__48in_placeE - _ZN47_INTERNAL_75f37bd1_9_kernel_cu_f66d489c_28927264cuda3std3__45__cpo6cbeginE)
_ZN47_INTERNAL_75f37bd1_9_kernel_cu_f66d489c_28927264cuda3std3__45__cpo6cbeginE:
	.zero		1
	.type		_ZN47_INTERNAL_75f37bd1_9_kernel_cu_f66d489c_28927264cuda3std3__48in_placeE,@object
	.size		_ZN47_INTERNAL_75f37bd1_9_kernel_cu_f66d489c_28927264cuda3std3__48in_placeE,(_ZN47_INTERNAL_75f37bd1_9_kernel_cu_f66d489c_28927264cuda3std6ranges3__45__cpo9iter_moveE - _ZN47_INTERNAL_75f37bd1_9_kernel_cu_f66d489c_28927264cuda3std3__48in_placeE)
_ZN47_INTERNAL_75f37bd1_9_kernel_cu_f66d489c_28927264cuda3std3__48in_placeE:
	.zero		1
	.type		_ZN47_INTERNAL_75f37bd1_9_kernel_cu_f66d489c_28927264cuda3std6ranges3__45__cpo9iter_moveE,@object
	.size		_ZN47_INTERNAL_75f37bd1_9_kernel_cu_f66d489c_28927264cuda3std6ranges3__45__cpo9iter_moveE,(_ZN47_INTERNAL_75f37bd1_9_kernel_cu_f66d489c_28927264cuda3std3__45__cpo5beginE - _ZN47_INTERNAL_75f37bd1_9_kernel_cu_f66d489c_28927264cuda3std6ranges3__45__cpo9iter_moveE)
_ZN47_INTERNAL_75f37bd1_9_kernel_cu_f66d489c_28927264cuda3std6ranges3__45__cpo9iter_moveE:
	.zero		1
	.type		_ZN47_INTERNAL_75f37bd1_9_kernel_cu_f66d489c_28927264cuda3std3__45__cpo5beginE,@object
	.size		_ZN47_INTERNAL_75f37bd1_9_kernel_cu_f66d489c_28927264cuda3std3__45__cpo5beginE,(_ZN47_INTERNAL_75f37bd1_9_kernel_cu_f66d489c_28927264cuda3std3__449_GLOBAL__N__75f37bd1_9_kernel_cu_f66d489c_28927266ignoreE - _ZN47_INTERNAL_75f37bd1_9_kernel_cu_f66d489c_28927264cuda3std3__45__cpo5beginE)
_ZN47_INTERNAL_75f37bd1_9_kernel_cu_f66d489c_28927264cuda3std3__45__cpo5beginE:
	.zero		1
	.type		_ZN47_INTERNAL_75f37bd1_9_kernel_cu_f66d489c_28927264cuda3std3__449_GLOBAL__N__75f37bd1_9_kernel_cu_f66d489c_28927266ignoreE,@object
	.size		_ZN47_INTERNAL_75f37bd1_9_kernel_cu_f66d489c_28927264cuda3std3__449_GLOBAL__N__75f37bd1_9_kernel_cu_f66d489c_28927266ignoreE,(_ZN47_INTERNAL_75f37bd1_9_kernel_cu_f66d489c_28927264cute7productE - _ZN47_INTERNAL_75f37bd1_9_kernel_cu_f66d489c_28927264cuda3std3__449_GLOBAL__N__75f37bd1_9_kernel_cu_f66d489c_28927266ignoreE)
_ZN47_INTERNAL_75f37bd1_9_kernel_cu_f66d489c_28927264cuda3std3__449_GLOBAL__N__75f37bd1_9_kernel_cu_f66d489c_28927266ignoreE:
	.zero		1
	.type		_ZN47_INTERNAL_75f37bd1_9_kernel_cu_f66d489c_28927264cute7productE,@object
	.size		_ZN47_INTERNAL_75f37bd1_9_kernel_cu_f66d489c_28927264cute7productE,(_ZN47_INTERNAL_75f37bd1_9_kernel_cu_f66d489c_28927264cuda3std3__45__cpo3endE - _ZN47_INTERNAL_75f37bd1_9_kernel_cu_f66d489c_28927264cute7productE)
_ZN47_INTERNAL_75f37bd1_9_kernel_cu_f66d489c_28927264cute7productE:
	.zero		1
	.type		_ZN47_INTERNAL_75f37bd1_9_kernel_cu_f66d489c_28927264cuda3std3__45__cpo3endE,@object
	.size		_ZN47_INTERNAL_75f37bd1_9_kernel_cu_f66d489c_28927264cuda3std3__45__cpo3endE,(_ZN47_INTERNAL_75f37bd1_9_kernel_cu_f66d489c_28927264cuda3std3__419piecewise_constructE - _ZN47_INTERNAL_75f37bd1_9_kernel_cu_f66d489c_28927264cuda3std3__45__cpo3endE)
_ZN47_INTERNAL_75f37bd1_9_kernel_cu_f66d489c_28927264cuda3std3__45__cpo3endE:
	.zero		1
	.type		_ZN47_INTERNAL_75f37bd1_9_kernel_cu_f66d489c_28927264cuda3std3__419piecewise_constructE,@object
	.size		_ZN47_INTERNAL_75f37bd1_9_kernel_cu_f66d489c_28927264cuda3std3__419piecewise_constructE,(_ZN47_INTERNAL_75f37bd1_9_kernel_cu_f66d489c_28927264cuda3std3__45__cpo4cendE - _ZN47_INTERNAL_75f37bd1_9_kernel_cu_f66d489c_28927264cuda3std3__419piecewise_constructE)
_ZN47_INTERNAL_75f37bd1_9_kernel_cu_f66d489c_28927264cuda3std3__419piecewise_constructE:
	.zero		1
	.type		_ZN47_INTERNAL_75f37bd1_9_kernel_cu_f66d489c_28927264cuda3std3__45__cpo4cendE,@object
	.size		_ZN47_INTERNAL_75f37bd1_9_kernel_cu_f66d489c_28927264cuda3std3__45__cpo4cendE,(_ZN47_INTERNAL_75f37bd1_9_kernel_cu_f66d489c_28927264cuda3std6ranges3__45__cpo4swapE - _ZN47_INTERNAL_75f37bd1_9_kernel_cu_f66d489c_28927264cuda3std3__45__cpo4cendE)
_ZN47_INTERNAL_75f37bd1_9_kernel_cu_f66d489c_28927264cuda3std3__45__cpo4cendE:
	.zero		1
	.type		_ZN47_INTERNAL_75f37bd1_9_kernel_cu_f66d489c_28927264cuda3std6ranges3__45__cpo4swapE,@object
	.size		_ZN47_INTERNAL_75f37bd1_9_kernel_cu_f66d489c_28927264cuda3std6ranges3__45__cpo4swapE,(.L_10 - _ZN47_INTERNAL_75f37bd1_9_kernel_cu_f66d489c_28927264cuda3std6ranges3__45__cpo4swapE)
_ZN47_INTERNAL_75f37bd1_9_kernel_cu_f66d489c_28927264cuda3std6ranges3__45__cpo4swapE:
	.zero		1
.L_10:


//--------------------- .nv.constant0._ZN9deep_gemm24sm100_fp8_gemm_1d1d_implILN4cute4UMMA5MajorE0ELS3_0ELj0ELj4096ELj7168ELj128ELj224ELj128ELj64ELj128ELj128ELj64ELj4ELj128ELj128ELj1ELb0ELj142ELNS_8GemmTypeE1ELb0EN7cutlass10bfloat16_tENS_16EpilogueIdentityEEEvPijjj14CUtensorMap_stS9_S9_S9_S9_ --------------------------
	.section	.nv.constant0._ZN9deep_gemm24sm100_fp8_gemm_1d1d_implILN4cute4UMMA5MajorE0ELS3_0ELj0ELj4096ELj7168ELj128ELj224ELj128ELj64ELj128ELj128ELj64ELj4ELj128ELj128ELj1ELb0ELj142ELNS_8GemmTypeE1ELb0EN7cutlass10bfloat16_tENS_16EpilogueIdentityEEEvPijjj14CUtensorMap_stS9_S9_S9_S9_,"a",@progbits
	.sectionflags	@""
	.align	4
.nv.constant0._ZN9deep_gemm24sm100_fp8_gemm_1d1d_implILN4cute4UMMA5MajorE0ELS3_0ELj0ELj4096ELj7168ELj128ELj224ELj128ELj64ELj128ELj128ELj64ELj4ELj128ELj128ELj1ELb0ELj142ELNS_8GemmTypeE1ELb0EN7cutlass10bfloat16_tENS_16EpilogueIdentityEEEvPijjj14CUtensorMap_stS9_S9_S9_S9_:
	.zero		1600


//--------------------- SYMBOLS --------------------------

	.type		.nv.reservedSmem.offset0,@object
	.size		.nv.reservedSmem.offset0,0x4
	.type		.nv.reservedSmem.cap,@object
	.size		.nv.reservedSmem.cap,0x4
